	.target	sm_100a

	.elftype	@"ET_EXEC"


//--------------------- .note.nv.tkinfo           --------------------------
	.section	.note.nv.tkinfo,"",@"SHT_NOTE"
	.sectionflags	@"SHF_NOTE_NV_TKINFO"
	.tkinfo
        /*0018*/ 	.word	0x00000002
        /*0030*/ 	.string	""
        /*0030*/ 	.string	"ptxas"
        /*0030*/ 	.string	"Cuda compilation tools, release 13.0, V13.0.88"
        /*0030*/ 	.string	"Build cuda_13.0.r13.0/compiler.36424714_0"
        /*0030*/ 	.string	"-arch sm_100a -m 64 "



//--------------------- .note.nv.cuinfo           --------------------------
	.section	.note.nv.cuinfo,"",@"SHT_NOTE"
	.sectionflags	@"SHF_NOTE_NV_CUINFO"
        /*0018*/ 	.short	0x0002
        /*001a*/ 	.short	0x0064
        /*001c*/ 	.short	0x0082
	.zero		2


//--------------------- .nv.info                  --------------------------
	.section	.nv.info,"",@"SHT_CUDA_INFO"
	.align	4


	//----- nvinfo : EIATTR_REGCOUNT
	.align		4
        /*0000*/ 	.byte	0x04, 0x2f
        /*0002*/ 	.short	(.L_19 - .L_18)
	.align		4
.L_18:
        /*0004*/ 	.word	index@(_ZN7cutlass13device_kernelINS_4gemm6kernel13GemmUniversalIN4cute5tupleIJiiiiEEENS1_10collective13CollectiveMmaINS1_35MainloopSm100TmaUmmaWarpSpecializedILi26ELi2ELi4ENS5_IJNS4_1CILi4EEENSA_ILi2EEENSA_ILi1EEEEEEEENS5_IJNSA_ILi128EEESG_NSA_ILi64EEEEEENS_12float_e4m3_tENS5_IJlSD_lEEESJ_SK_NS4_8TiledMMAINS4_8MMA_AtomIJNS4_10MMA_TraitsINS4_25SM100_MMA_F8F6F4_2x1SM_SSEJSJ_SJ_fSG_SG_NS4_17integral_constantINS4_4UMMA5MajorELSR_0EEESS_NSP_INSQ_7ScaleInELST_0EEESU_EEEEEENS4_6LayoutINS5_IJSD_SD_SD_EEENS5_IJNSA_ILi0EEESZ_SZ_EEEEENS5_IJNS4_10UnderscoreES12_S12_EEEEENS4_28SM100_TMA_2SM_LOAD_MULTICASTENS4_14ComposedLayoutINS4_7SwizzleILi2ELi4ELi3EEENS4_18smem_ptr_flag_bitsILi8EEENSX_INS5_IJNSA_ILi8EEESH_EEENS5_IJSH_SD_EEEEEEEvNS4_8identityES15_S1F_vS1G_EENS_8epilogue10collective18CollectiveEpilogueINS1I_23Sm100TmaWarpSpecializedILi2ELi2ELi32ELb0ELb0EEEJNS5_IJSH_SG_SH_EEENS5_IJNSX_ISH_SD_EENSX_INS5_IJNSA_ILi32EEESC_EEENS5_IJSD_SH_EEEEEEEESJ_SK_SJ_SK_NS1I_6fusion15FusionCallbacksIS1M_NS1U_17LinearCombinationISJ_fSJ_fLNS_15FloatRoundStyleE2EEES1N_S1T_JEEENS4_5SM1004TMEM4LOAD26SM100_TMEM_LOAD_32dp32b32xENS4_13SM90_TMA_LOADENS16_INS17_ILi1ELi4ELi3EEES1A_NSX_INS5_IJS1B_S1P_EEENS5_IJS1P_SD_EEEEEEENS4_39AutoVectorizingCopyWithAssumedAlignmentILi128EEENS4_14SM90_TMA_STOREES29_S2B_S2B_EEEvvEEEEvNT_6ParamsE)
        /*0008*/ 	.word	0x00000074


	//----- nvinfo : EIATTR_FRAME_SIZE
	.align		4
.L_19:
        /*000c*/ 	.byte	0x04, 0x11
        /*000e*/ 	.short	(.L_21 - .L_20)
	.align		4
.L_20:
        /*0010*/ 	.word	index@($__internal_2_$__cuda_sm10x_tcgen05_guardrail_trap_unallocated_columns_being_dealloced)
        /*0014*/ 	.word	0x00000000


	//----- nvinfo : EIATTR_FRAME_SIZE
	.align		4
.L_21:
        /*0018*/ 	.byte	0x04, 0x11
        /*001a*/ 	.short	(.L_23 - .L_22)
	.align		4
.L_22:
        /*001c*/ 	.word	index@($__internal_1_$__cuda_sm10x_tcgen05_guardrail_trap_phase_invalid_during_alloc)
        /*0020*/ 	.word	0x00000000


	//----- nvinfo : EIATTR_FRAME_SIZE
	.align		4
.L_23:
        /*0024*/ 	.byte	0x04, 0x11
        /*0026*/ 	.short	(.L_25 - .L_24)
	.align		4
.L_24:
        /*0028*/ 	.word	index@($__internal_0_$__cuda_sm10x_tcgen05_guardrail_trap_col_being_dealloced_not_returned_by_alloc)
        /*002c*/ 	.word	0x00000000


	//----- nvinfo : EIATTR_FRAME_SIZE
	.align		4
.L_25:
        /*0030*/ 	.byte	0x04, 0x11
        /*0032*/ 	.short	(.L_27 - .L_26)
	.align		4
.L_26:
        /*0034*/ 	.word	index@(_ZN7cutlass13device_kernelINS_4gemm6kernel13GemmUniversalIN4cute5tupleIJiiiiEEENS1_10collective13CollectiveMmaINS1_35MainloopSm100TmaUmmaWarpSpecializedILi26ELi2ELi4ENS5_IJNS4_1CILi4EEENSA_ILi2EEENSA_ILi1EEEEEEEENS5_IJNSA_ILi128EEESG_NSA_ILi64EEEEEENS_12float_e4m3_tENS5_IJlSD_lEEESJ_SK_NS4_8TiledMMAINS4_8MMA_AtomIJNS4_10MMA_TraitsINS4_25SM100_MMA_F8F6F4_2x1SM_SSEJSJ_SJ_fSG_SG_NS4_17integral_constantINS4_4UMMA5MajorELSR_0EEESS_NSP_INSQ_7ScaleInELST_0EEESU_EEEEEENS4_6LayoutINS5_IJSD_SD_SD_EEENS5_IJNSA_ILi0EEESZ_SZ_EEEEENS5_IJNS4_10UnderscoreES12_S12_EEEEENS4_28SM100_TMA_2SM_LOAD_MULTICASTENS4_14ComposedLayoutINS4_7SwizzleILi2ELi4ELi3EEENS4_18smem_ptr_flag_bitsILi8EEENSX_INS5_IJNSA_ILi8EEESH_EEENS5_IJSH_SD_EEEEEEEvNS4_8identityES15_S1F_vS1G_EENS_8epilogue10collective18CollectiveEpilogueINS1I_23Sm100TmaWarpSpecializedILi2ELi2ELi32ELb0ELb0EEEJNS5_IJSH_SG_SH_EEENS5_IJNSX_ISH_SD_EENSX_INS5_IJNSA_ILi32EEESC_EEENS5_IJSD_SH_EEEEEEEESJ_SK_SJ_SK_NS1I_6fusion15FusionCallbacksIS1M_NS1U_17LinearCombinationISJ_fSJ_fLNS_15FloatRoundStyleE2EEES1N_S1T_JEEENS4_5SM1004TMEM4LOAD26SM100_TMEM_LOAD_32dp32b32xENS4_13SM90_TMA_LOADENS16_INS17_ILi1ELi4ELi3EEES1A_NSX_INS5_IJS1B_S1P_EEENS5_IJS1P_SD_EEEEEEENS4_39AutoVectorizingCopyWithAssumedAlignmentILi128EEENS4_14SM90_TMA_STOREES29_S2B_S2B_EEEvvEEEEvNT_6ParamsE)
        /*0038*/ 	.word	0x00000000


	//----- nvinfo : EIATTR_MIN_STACK_SIZE
	.align		4
.L_27:
        /*003c*/ 	.byte	0x04, 0x12
        /*003e*/ 	.short	(.L_29 - .L_28)
	.align		4
.L_28:
        /*0040*/ 	.word	index@(_ZN7cutlass13device_kernelINS_4gemm6kernel13GemmUniversalIN4cute5tupleIJiiiiEEENS1_10collective13CollectiveMmaINS1_35MainloopSm100TmaUmmaWarpSpecializedILi26ELi2ELi4ENS5_IJNS4_1CILi4EEENSA_ILi2EEENSA_ILi1EEEEEEEENS5_IJNSA_ILi128EEESG_NSA_ILi64EEEEEENS_12float_e4m3_tENS5_IJlSD_lEEESJ_SK_NS4_8TiledMMAINS4_8MMA_AtomIJNS4_10MMA_TraitsINS4_25SM100_MMA_F8F6F4_2x1SM_SSEJSJ_SJ_fSG_SG_NS4_17integral_constantINS4_4UMMA5MajorELSR_0EEESS_NSP_INSQ_7ScaleInELST_0EEESU_EEEEEENS4_6LayoutINS5_IJSD_SD_SD_EEENS5_IJNSA_ILi0EEESZ_SZ_EEEEENS5_IJNS4_10UnderscoreES12_S12_EEEEENS4_28SM100_TMA_2SM_LOAD_MULTICASTENS4_14ComposedLayoutINS4_7SwizzleILi2ELi4ELi3EEENS4_18smem_ptr_flag_bitsILi8EEENSX_INS5_IJNSA_ILi8EEESH_EEENS5_IJSH_SD_EEEEEEEvNS4_8identityES15_S1F_vS1G_EENS_8epilogue10collective18CollectiveEpilogueINS1I_23Sm100TmaWarpSpecializedILi2ELi2ELi32ELb0ELb0EEEJNS5_IJSH_SG_SH_EEENS5_IJNSX_ISH_SD_EENSX_INS5_IJNSA_ILi32EEESC_EEENS5_IJSD_SH_EEEEEEEESJ_SK_SJ_SK_NS1I_6fusion15FusionCallbacksIS1M_NS1U_17LinearCombinationISJ_fSJ_fLNS_15FloatRoundStyleE2EEES1N_S1T_JEEENS4_5SM1004TMEM4LOAD26SM100_TMEM_LOAD_32dp32b32xENS4_13SM90_TMA_LOADENS16_INS17_ILi1ELi4ELi3EEES1A_NSX_INS5_IJS1B_S1P_EEENS5_IJS1P_SD_EEEEEEENS4_39AutoVectorizingCopyWithAssumedAlignmentILi128EEENS4_14SM90_TMA_STOREES29_S2B_S2B_EEEvvEEEEvNT_6ParamsE)
        /*0044*/ 	.word	0x00000000
.L_29:


//--------------------- .nv.compat                --------------------------
	.section	.nv.compat,"",@"SHT_CUDA_COMPAT_INFO"
	.align	4
        /*0000*/ 	.byte	0x02, 0x09, 0x01, 0x00, 0x02, 0x02, 0x02, 0x00, 0x02, 0x05, 0x05, 0x00, 0x03, 0x07, 0x01, 0x01
        /*0010*/ 	.byte	0x02, 0x03, 0x01, 0x00, 0x02, 0x06, 0x01, 0x00, 0x04, 0x0b, 0x08, 0x00, 0x09, 0x00, 0x00, 0x00
        /*0020*/ 	.byte	0x00, 0x00, 0x00, 0x00


//--------------------- .nv.info._ZN7cutlass13device_kernelINS_4gemm6kernel13GemmUniversalIN4cute5tupleIJiiiiEEENS1_10collective13CollectiveMmaINS1_35MainloopSm100TmaUmmaWarpSpecializedILi26ELi2ELi4ENS5_IJNS4_1CILi4EEENSA_ILi2EEENSA_ILi1EEEEEEEENS5_IJNSA_ILi128EEESG_NSA_ILi64EEEEEENS_12float_e4m3_tENS5_IJlSD_lEEESJ_SK_NS4_8TiledMMAINS4_8MMA_AtomIJNS4_10MMA_TraitsINS4_25SM100_MMA_F8F6F4_2x1SM_SSEJSJ_SJ_fSG_SG_NS4_17integral_constantINS4_4UMMA5MajorELSR_0EEESS_NSP_INSQ_7ScaleInELST_0EEESU_EEEEEENS4_6LayoutINS5_IJSD_SD_SD_EEENS5_IJNSA_ILi0EEESZ_SZ_EEEEENS5_IJNS4_10UnderscoreES12_S12_EEEEENS4_28SM100_TMA_2SM_LOAD_MULTICASTENS4_14ComposedLayoutINS4_7SwizzleILi2ELi4ELi3EEENS4_18smem_ptr_flag_bitsILi8EEENSX_INS5_IJNSA_ILi8EEESH_EEENS5_IJSH_SD_EEEEEEEvNS4_8identityES15_S1F_vS1G_EENS_8epilogue10collective18CollectiveEpilogueINS1I_23Sm100TmaWarpSpecializedILi2ELi2ELi32ELb0ELb0EEEJNS5_IJSH_SG_SH_EEENS5_IJNSX_ISH_SD_EENSX_INS5_IJNSA_ILi32EEESC_EEENS5_IJSD_SH_EEEEEEEESJ_SK_SJ_SK_NS1I_6fusion15FusionCallbacksIS1M_NS1U_17LinearCombinationISJ_fSJ_fLNS_15FloatRoundStyleE2EEES1N_S1T_JEEENS4_5SM1004TMEM4LOAD26SM100_TMEM_LOAD_32dp32b32xENS4_13SM90_TMA_LOADENS16_INS17_ILi1ELi4ELi3EEES1A_NSX_INS5_IJS1B_S1P_EEENS5_IJS1P_SD_EEEEEEENS4_39AutoVectorizingCopyWithAssumedAlignmentILi128EEENS4_14SM90_TMA_STOREES29_S2B_S2B_EEEvvEEEEvNT_6ParamsE --------------------------
	.section	.nv.info._ZN7cutlass13device_kernelINS_4gemm6kernel13GemmUniversalIN4cute5tupleIJiiiiEEENS1_10collective13CollectiveMmaINS1_35MainloopSm100TmaUmmaWarpSpecializedILi26ELi2ELi4ENS5_IJNS4_1CILi4EEENSA_ILi2EEENSA_ILi1EEEEEEEENS5_IJNSA_ILi128EEESG_NSA_ILi64EEEEEENS_12float_e4m3_tENS5_IJlSD_lEEESJ_SK_NS4_8TiledMMAINS4_8MMA_AtomIJNS4_10MMA_TraitsINS4_25SM100_MMA_F8F6F4_2x1SM_SSEJSJ_SJ_fSG_SG_NS4_17integral_constantINS4_4UMMA5MajorELSR_0EEESS_NSP_INSQ_7ScaleInELST_0EEESU_EEEEEENS4_6LayoutINS5_IJSD_SD_SD_EEENS5_IJNSA_ILi0EEESZ_SZ_EEEEENS5_IJNS4_10UnderscoreES12_S12_EEEEENS4_28SM100_TMA_2SM_LOAD_MULTICASTENS4_14ComposedLayoutINS4_7SwizzleILi2ELi4ELi3EEENS4_18smem_ptr_flag_bitsILi8EEENSX_INS5_IJNSA_ILi8EEESH_EEENS5_IJSH_SD_EEEEEEEvNS4_8identityES15_S1F_vS1G_EENS_8epilogue10collective18CollectiveEpilogueINS1I_23Sm100TmaWarpSpecializedILi2ELi2ELi32ELb0ELb0EEEJNS5_IJSH_SG_SH_EEENS5_IJNSX_ISH_SD_EENSX_INS5_IJNSA_ILi32EEESC_EEENS5_IJSD_SH_EEEEEEEESJ_SK_SJ_SK_NS1I_6fusion15FusionCallbacksIS1M_NS1U_17LinearCombinationISJ_fSJ_fLNS_15FloatRoundStyleE2EEES1N_S1T_JEEENS4_5SM1004TMEM4LOAD26SM100_TMEM_LOAD_32dp32b32xENS4_13SM90_TMA_LOADENS16_INS17_ILi1ELi4ELi3EEES1A_NSX_INS5_IJS1B_S1P_EEENS5_IJS1P_SD_EEEEEEENS4_39AutoVectorizingCopyWithAssumedAlignmentILi128EEENS4_14SM90_TMA_STOREES29_S2B_S2B_EEEvvEEEEvNT_6ParamsE,"",@"SHT_CUDA_INFO"
	.sectionflags	@""
	.align	4


	//----- nvinfo : EIATTR_CUDA_API_VERSION
	.align		4
        /*0000*/ 	.byte	0x04, 0x37
        /*0002*/ 	.short	(.L_31 - .L_30)
.L_30:
        /*0004*/ 	.word	0x00000082


	//----- nvinfo : EIATTR_KPARAM_INFO
	.align		4
.L_31:
        /*0008*/ 	.byte	0x04, 0x17
        /*000a*/ 	.short	(.L_33 - .L_32)
.L_32:
        /*000c*/ 	.word	0x00000000
        /*0010*/ 	.short	0x0000
        /*0012*/ 	.short	0x0000
        /*0014*/ 	.byte	0x00, 0xf0, 0x01, 0x20


	//----- nvinfo : EIATTR_AT_ENTRY_FRAGMENTS
	.align		4
.L_33:
        /*0018*/ 	.byte	0x04, 0x4f
        /*001a*/ 	.short	(.L_35 - .L_34)


	//   ....[0]....
.L_34:
        /*001c*/ 	.word	0x00000007


	//----- nvinfo : EIATTR_RESERVED_SMEM_USED
	.align		4
.L_35:
        /*0020*/ 	.byte	0x01, 0x41
	.zero		2


	//----- nvinfo : EIATTR_SPARSE_MMA_MASK
	.align		4
        /*0024*/ 	.byte	0x03, 0x50
        /*0026*/ 	.short	0x0000


	//----- nvinfo : EIATTR_TCGEN05_2CTA_USED
	.align		4
        /*0028*/ 	.byte	0x01, 0x52
	.zero		2


	//----- nvinfo : EIATTR_MAXREG_COUNT
	.align		4
        /*002c*/ 	.byte	0x03, 0x1b
        /*002e*/ 	.short	0x00ff


	//----- nvinfo : EIATTR_NUM_BARRIERS
	.align		4
        /*0030*/ 	.byte	0x02, 0x4c
        /*0032*/ 	.byte	0x07
	.zero		1


	//----- nvinfo : EIATTR_EXTERNS
	.align		4
        /*0034*/ 	.byte	0x04, 0x0f
        /*0036*/ 	.short	(.L_37 - .L_36)


	//   ....[0]....
	.align		4
.L_36:
        /*0038*/ 	.word	index@(__assertfail)


	//----- nvinfo : EIATTR_MERCURY_ISA_VERSION
	.align		4
.L_37:
        /*003c*/ 	.byte	0x03, 0x5f
        /*003e*/ 	.short	0x0101


	//----- nvinfo : EIATTR_INT_WARP_WIDE_INSTR_OFFSETS
	.align		4
        /*0040*/ 	.byte	0x04, 0x31
        /*0042*/ 	.short	(.L_39 - .L_38)


	//   ....[0]....
.L_38:
        /*0044*/ 	.word	0x00001010


	//   ....[1]....
        /*0048*/ 	.word	0x000010b0


	//   ....[2]....
        /*004c*/ 	.word	0x00005270


	//   ....[3]....
        /*0050*/ 	.word	0x00005290


	//   ....[4]....
        /*0054*/ 	.word	0x000052c0


	//   ....[5]....
        /*0058*/ 	.word	0x00005de0


	//   ....[6]....
        /*005c*/ 	.word	0x00005e80


	//   ....[7]....
        /*0060*/ 	.word	0x00005f30


	//   ....[8]....
        /*0064*/ 	.word	0x00005fd0


	//   ....[9]....
        /*0068*/ 	.word	0x000060c0


	//   ....[10]....
        /*006c*/ 	.word	0x00006190


	//----- nvinfo : EIATTR_COOP_GROUP_MASK_REGIDS
	.align		4
.L_39:
        /*0070*/ 	.byte	0x04, 0x29
        /*0072*/ 	.short	(.L_41 - .L_40)


	//   ....[0]....
.L_40:
        /*0074*/ 	.word	0xffffffff


	//   ....[1]....
        /*0078*/ 	.word	0xffffffff


	//   ....[2]....
        /*007c*/ 	.word	0xffffffff


	//   ....[3]....
        /*0080*/ 	.word	0xffffffff


	//   ....[4]....
        /*0084*/ 	.word	0xffffffff


	//   ....[5]....
        /*0088*/ 	.word	0xffffffff


	//   ....[6]....
        /*008c*/ 	.word	0xffffffff


	//   ....[7]....
        /*0090*/ 	.word	0xffffffff


	//   ....[8]....
        /*0094*/ 	.word	0xffffffff


	//   ....[9]....
        /*0098*/ 	.word	0xffffffff


	//   ....[10]....
        /*009c*/ 	.word	0xffffffff


	//   ....[11]....
        /*00a0*/ 	.word	0xffffffff


	//   ....[12]....
        /*00a4*/ 	.word	0xffffffff


	//   ....[13]....
        /*00a8*/ 	.word	0xffffffff


	//----- nvinfo : EIATTR_COOP_GROUP_INSTR_OFFSETS
	.align		4
.L_41:
        /*00ac*/ 	.byte	0x04, 0x28
        /*00ae*/ 	.short	(.L_43 - .L_42)


	//   ....[0]....
.L_42:
        /*00b0*/ 	.word	0x000000b0


	//   ....[1]....
        /*00b4*/ 	.word	0x00000510


	//   ....[2]....
        /*00b8*/ 	.word	0x000009c0


	//   ....[3]....
        /*00bc*/ 	.word	0x00000b10


	//   ....[4]....
        /*00c0*/ 	.word	0x00000c00


	//   ....[5]....
        /*00c4*/ 	.word	0x00000d60


	//   ....[6]....
        /*00c8*/ 	.word	0x00000ef0


	//   ....[7]....
        /*00cc*/ 	.word	0x00001130


	//   ....[8]....
        /*00d0*/ 	.word	0x00002630


	//   ....[9]....
        /*00d4*/ 	.word	0x00004130


	//   ....[10]....
        /*00d8*/ 	.word	0x00004600


	//   ....[11]....
        /*00dc*/ 	.word	0x00004630


	//   ....[12]....
        /*00e0*/ 	.word	0x00005170


	//   ....[13]....
        /*00e4*/ 	.word	0x00005380


	//----- nvinfo : EIATTR_VRC_CTA_INIT_COUNT
	.align		4
.L_43:
        /*00e8*/ 	.byte	0x02, 0x4a
        /*00ea*/ 	.byte	0x80
	.zero		1


	//----- nvinfo : EIATTR_SYSCALL_OFFSETS
	.align		4
        /*00ec*/ 	.byte	0x04, 0x46
        /*00ee*/ 	.short	(.L_45 - .L_44)


	//   ....[0]....
.L_44:
        /*00f0*/ 	.word	0x00006cb0


	//   ....[1]....
        /*00f4*/ 	.word	0x00006df0


	//   ....[2]....
        /*00f8*/ 	.word	0x000075d0


	//   ....[3]....
        /*00fc*/ 	.word	0x000083c0


	//----- nvinfo : EIATTR_MBARRIER_INSTR_OFFSETS
	.align		4
.L_45:
        /*0100*/ 	.byte	0x04, 0x39
        /*0102*/ 	.short	(.L_47 - .L_46)


	//   ....[0]....
.L_46:
        /*0104*/ 	.word	0x00000660
        /*0108*/ 	.word	0x000000ff
        /*010c*/ 	.word	0x00000000
        /*0110*/ 	.short	0x0100
        /*0112*/ 	.byte	0x04
	.zero		1


	//   ....[1]....
        /*0114*/ 	.word	0x00000670
        /*0118*/ 	.word	0x000000ff
        /*011c*/ 	.word	0x000000d0
        /*0120*/ 	.short	0x0100
        /*0122*/ 	.byte	0x04
	.zero		1


	//   ....[2]....
        /*0124*/ 	.word	0x00000680
        /*0128*/ 	.word	0x000000ff
        /*012c*/ 	.word	0x00000008
        /*0130*/ 	.short	0x0100
        /*0132*/ 	.byte	0x04
	.zero		1


	//   ....[3]....
        /*0134*/ 	.word	0x00000690
        /*0138*/ 	.word	0x000000ff
        /*013c*/ 	.word	0x000000d8
        /*0140*/ 	.short	0x0100
        /*0142*/ 	.byte	0x04
	.zero		1


	//   ....[4]....
        /*0144*/ 	.word	0x000006a0
        /*0148*/ 	.word	0x000000ff
        /*014c*/ 	.word	0x00000010
        /*0150*/ 	.short	0x0100
        /*0152*/ 	.byte	0x04
	.zero		1


	//   ....[5]....
        /*0154*/ 	.word	0x000006b0
        /*0158*/ 	.word	0x000000ff
        /*015c*/ 	.word	0x000000e0
        /*0160*/ 	.short	0x0100
        /*0162*/ 	.byte	0x04
	.zero		1


	//   ....[6]....
        /*0164*/ 	.word	0x000006c0
        /*0168*/ 	.word	0x000000ff
        /*016c*/ 	.word	0x00000018
        /*0170*/ 	.short	0x0100
        /*0172*/ 	.byte	0x04
	.zero		1


	//   ....[7]....
        /*0174*/ 	.word	0x000006d0
        /*0178*/ 	.word	0x000000ff
        /*017c*/ 	.word	0x000000e8
        /*0180*/ 	.short	0x0100
        /*0182*/ 	.byte	0x04
	.zero		1


	//   ....[8]....
        /*0184*/ 	.word	0x000006e0
        /*0188*/ 	.word	0x000000ff
        /*018c*/ 	.word	0x00000020
        /*0190*/ 	.short	0x0100
        /*0192*/ 	.byte	0x04
	.zero		1


	//   ....[9]....
        /*0194*/ 	.word	0x000006f0
        /*0198*/ 	.word	0x000000ff
        /*019c*/ 	.word	0x000000f0
        /*01a0*/ 	.short	0x0100
        /*01a2*/ 	.byte	0x04
	.zero		1


	//   ....[10]....
        /*01a4*/ 	.word	0x00000700
        /*01a8*/ 	.word	0x000000ff
        /*01ac*/ 	.word	0x00000028
        /*01b0*/ 	.short	0x0100
        /*01b2*/ 	.byte	0x04
	.zero		1


	//   ....[11]....
        /*01b4*/ 	.word	0x00000710
        /*01b8*/ 	.word	0x000000ff
        /*01bc*/ 	.word	0x000000f8
        /*01c0*/ 	.short	0x0100
        /*01c2*/ 	.byte	0x04
	.zero		1


	//   ....[12]....
        /*01c4*/ 	.word	0x00000720
        /*01c8*/ 	.word	0x000000ff
        /*01cc*/ 	.word	0x00000030
        /*01d0*/ 	.short	0x0100
        /*01d2*/ 	.byte	0x04
	.zero		1


	//   ....[13]....
        /*01d4*/ 	.word	0x00000730
        /*01d8*/ 	.word	0x000000ff
        /*01dc*/ 	.word	0x00000100
        /*01e0*/ 	.short	0x0100
        /*01e2*/ 	.byte	0x04
	.zero		1


	//   ....[14]....
        /*01e4*/ 	.word	0x00000740
        /*01e8*/ 	.word	0x000000ff
        /*01ec*/ 	.word	0x00000038
        /*01f0*/ 	.short	0x0100
        /*01f2*/ 	.byte	0x04
	.zero		1


	//   ....[15]....
        /*01f4*/ 	.word	0x00000750
        /*01f8*/ 	.word	0x000000ff
        /*01fc*/ 	.word	0x00000108
        /*0200*/ 	.short	0x0100
        /*0202*/ 	.byte	0x04
	.zero		1


	//   ....[16]....
        /*0204*/ 	.word	0x00000760
        /*0208*/ 	.word	0x000000ff
        /*020c*/ 	.word	0x00000040
        /*0210*/ 	.short	0x0100
        /*0212*/ 	.byte	0x04
	.zero		1


	//   ....[17]....
        /*0214*/ 	.word	0x00000770
        /*0218*/ 	.word	0x000000ff
        /*021c*/ 	.word	0x00000110
        /*0220*/ 	.short	0x0100
        /*0222*/ 	.byte	0x04
	.zero		1


	//   ....[18]....
        /*0224*/ 	.word	0x00000780
        /*0228*/ 	.word	0x000000ff
        /*022c*/ 	.word	0x00000048
        /*0230*/ 	.short	0x0100
        /*0232*/ 	.byte	0x04
	.zero		1


	//   ....[19]....
        /*0234*/ 	.word	0x00000790
        /*0238*/ 	.word	0x000000ff
        /*023c*/ 	.word	0x00000118
        /*0240*/ 	.short	0x0100
        /*0242*/ 	.byte	0x04
	.zero		1


	//   ....[20]....
        /*0244*/ 	.word	0x000007a0
        /*0248*/ 	.word	0x000000ff
        /*024c*/ 	.word	0x00000050
        /*0250*/ 	.short	0x0100
        /*0252*/ 	.byte	0x04
	.zero		1


	//   ....[21]....
        /*0254*/ 	.word	0x000007b0
        /*0258*/ 	.word	0x000000ff
        /*025c*/ 	.word	0x00000120
        /*0260*/ 	.short	0x0100
        /*0262*/ 	.byte	0x04
	.zero		1


	//   ....[22]....
        /*0264*/ 	.word	0x000007c0
        /*0268*/ 	.word	0x000000ff
        /*026c*/ 	.word	0x00000058
        /*0270*/ 	.short	0x0100
        /*0272*/ 	.byte	0x04
	.zero		1


	//   ....[23]....
        /*0274*/ 	.word	0x000007d0
        /*0278*/ 	.word	0x000000ff
        /*027c*/ 	.word	0x00000128
        /*0280*/ 	.short	0x0100
        /*0282*/ 	.byte	0x04
	.zero		1


	//   ....[24]....
        /*0284*/ 	.word	0x000007e0
        /*0288*/ 	.word	0x000000ff
        /*028c*/ 	.word	0x00000060
        /*0290*/ 	.short	0x0100
        /*0292*/ 	.byte	0x04
	.zero		1


	//   ....[25]....
        /*0294*/ 	.word	0x000007f0
        /*0298*/ 	.word	0x000000ff
        /*029c*/ 	.word	0x00000130
        /*02a0*/ 	.short	0x0100
        /*02a2*/ 	.byte	0x04
	.zero		1


	//   ....[26]....
        /*02a4*/ 	.word	0x00000800
        /*02a8*/ 	.word	0x000000ff
        /*02ac*/ 	.word	0x00000068
        /*02b0*/ 	.short	0x0100
        /*02b2*/ 	.byte	0x04
	.zero		1


	//   ....[27]....
        /*02b4*/ 	.word	0x00000810
        /*02b8*/ 	.word	0x000000ff
        /*02bc*/ 	.word	0x00000138
        /*02c0*/ 	.short	0x0100
        /*02c2*/ 	.byte	0x04
	.zero		1


	//   ....[28]....
        /*02c4*/ 	.word	0x00000820
        /*02c8*/ 	.word	0x000000ff
        /*02cc*/ 	.word	0x00000070
        /*02d0*/ 	.short	0x0100
        /*02d2*/ 	.byte	0x04
	.zero		1


	//   ....[29]....
        /*02d4*/ 	.word	0x00000830
        /*02d8*/ 	.word	0x000000ff
        /*02dc*/ 	.word	0x00000140
        /*02e0*/ 	.short	0x0100
        /*02e2*/ 	.byte	0x04
	.zero		1


	//   ....[30]....
        /*02e4*/ 	.word	0x00000840
        /*02e8*/ 	.word	0x000000ff
        /*02ec*/ 	.word	0x00000078
        /*02f0*/ 	.short	0x0100
        /*02f2*/ 	.byte	0x04
	.zero		1


	//   ....[31]....
        /*02f4*/ 	.word	0x00000850
        /*02f8*/ 	.word	0x000000ff
        /*02fc*/ 	.word	0x00000148
        /*0300*/ 	.short	0x0100
        /*0302*/ 	.byte	0x04
	.zero		1


	//   ....[32]....
        /*0304*/ 	.word	0x00000860
        /*0308*/ 	.word	0x000000ff
        /*030c*/ 	.word	0x00000080
        /*0310*/ 	.short	0x0100
        /*0312*/ 	.byte	0x04
	.zero		1


	//   ....[33]....
        /*0314*/ 	.word	0x00000870
        /*0318*/ 	.word	0x000000ff
        /*031c*/ 	.word	0x00000150
        /*0320*/ 	.short	0x0100
        /*0322*/ 	.byte	0x04
	.zero		1


	//   ....[34]....
        /*0324*/ 	.word	0x00000880
        /*0328*/ 	.word	0x000000ff
        /*032c*/ 	.word	0x00000088
        /*0330*/ 	.short	0x0100
        /*0332*/ 	.byte	0x04
	.zero		1


	//   ....[35]....
        /*0334*/ 	.word	0x00000890
        /*0338*/ 	.word	0x000000ff
        /*033c*/ 	.word	0x00000158
        /*0340*/ 	.short	0x0100
        /*0342*/ 	.byte	0x04
	.zero		1


	//   ....[36]....
        /*0344*/ 	.word	0x000008a0
        /*0348*/ 	.word	0x000000ff
        /*034c*/ 	.word	0x00000090
        /*0350*/ 	.short	0x0100
        /*0352*/ 	.byte	0x04
	.zero		1


	//   ....[37]....
        /*0354*/ 	.word	0x000008b0
        /*0358*/ 	.word	0x000000ff
        /*035c*/ 	.word	0x00000160
        /*0360*/ 	.short	0x0100
        /*0362*/ 	.byte	0x04
	.zero		1


	//   ....[38]....
        /*0364*/ 	.word	0x000008c0
        /*0368*/ 	.word	0x000000ff
        /*036c*/ 	.word	0x00000098
        /*0370*/ 	.short	0x0100
        /*0372*/ 	.byte	0x04
	.zero		1


	//   ....[39]....
        /*0374*/ 	.word	0x000008d0
        /*0378*/ 	.word	0x000000ff
        /*037c*/ 	.word	0x00000168
        /*0380*/ 	.short	0x0100
        /*0382*/ 	.byte	0x04
	.zero		1


	//   ....[40]....
        /*0384*/ 	.word	0x000008e0
        /*0388*/ 	.word	0x000000ff
        /*038c*/ 	.word	0x000000a0
        /*0390*/ 	.short	0x0100
        /*0392*/ 	.byte	0x04
	.zero		1


	//   ....[41]....
        /*0394*/ 	.word	0x000008f0
        /*0398*/ 	.word	0x000000ff
        /*039c*/ 	.word	0x00000170
        /*03a0*/ 	.short	0x0100
        /*03a2*/ 	.byte	0x04
	.zero		1


	//   ....[42]....
        /*03a4*/ 	.word	0x00000900
        /*03a8*/ 	.word	0x000000ff
        /*03ac*/ 	.word	0x000000a8
        /*03b0*/ 	.short	0x0100
        /*03b2*/ 	.byte	0x04
	.zero		1


	//   ....[43]....
        /*03b4*/ 	.word	0x00000910
        /*03b8*/ 	.word	0x000000ff
        /*03bc*/ 	.word	0x00000178
        /*03c0*/ 	.short	0x0100
        /*03c2*/ 	.byte	0x04
	.zero		1


	//   ....[44]....
        /*03c4*/ 	.word	0x00000920
        /*03c8*/ 	.word	0x000000ff
        /*03cc*/ 	.word	0x000000b0
        /*03d0*/ 	.short	0x0100
        /*03d2*/ 	.byte	0x04
	.zero		1


	//   ....[45]....
        /*03d4*/ 	.word	0x00000930
        /*03d8*/ 	.word	0x000000ff
        /*03dc*/ 	.word	0x00000180
        /*03e0*/ 	.short	0x0100
        /*03e2*/ 	.byte	0x04
	.zero		1


	//   ....[46]....
        /*03e4*/ 	.word	0x00000940
        /*03e8*/ 	.word	0x000000ff
        /*03ec*/ 	.word	0x000000b8
        /*03f0*/ 	.short	0x0100
        /*03f2*/ 	.byte	0x04
	.zero		1


	//   ....[47]....
        /*03f4*/ 	.word	0x00000950
        /*03f8*/ 	.word	0x000000ff
        /*03fc*/ 	.word	0x00000188
        /*0400*/ 	.short	0x0100
        /*0402*/ 	.byte	0x04
	.zero		1


	//   ....[48]....
        /*0404*/ 	.word	0x00000960
        /*0408*/ 	.word	0x000000ff
        /*040c*/ 	.word	0x000000c0
        /*0410*/ 	.short	0x0100
        /*0412*/ 	.byte	0x04
	.zero		1


	//   ....[49]....
        /*0414*/ 	.word	0x00000970
        /*0418*/ 	.word	0x000000ff
        /*041c*/ 	.word	0x00000190
        /*0420*/ 	.short	0x0100
        /*0422*/ 	.byte	0x04
	.zero		1


	//   ....[50]....
        /*0424*/ 	.word	0x00000980
        /*0428*/ 	.word	0x000000ff
        /*042c*/ 	.word	0x000000c8
        /*0430*/ 	.short	0x0100
        /*0432*/ 	.byte	0x04
	.zero		1


	//   ....[51]....
        /*0434*/ 	.word	0x00000990
        /*0438*/ 	.word	0x000000ff
        /*043c*/ 	.word	0x00000198
        /*0440*/ 	.short	0x0100
        /*0442*/ 	.byte	0x04
	.zero		1


	//   ....[52]....
        /*0444*/ 	.word	0x00000ac0
        /*0448*/ 	.word	0x000000ff
        /*044c*/ 	.word	0x000001a0
        /*0450*/ 	.short	0x0100
        /*0452*/ 	.byte	0x04
	.zero		1


	//   ....[53]....
        /*0454*/ 	.word	0x00000ad0
        /*0458*/ 	.word	0x000000ff
        /*045c*/ 	.word	0x000001b0
        /*0460*/ 	.short	0x0100
        /*0462*/ 	.byte	0x04
	.zero		1


	//   ....[54]....
        /*0464*/ 	.word	0x00000ae0
        /*0468*/ 	.word	0x000000ff
        /*046c*/ 	.word	0x000001a8
        /*0470*/ 	.short	0x0100
        /*0472*/ 	.byte	0x04
	.zero		1


	//   ....[55]....
        /*0474*/ 	.word	0x00000af0
        /*0478*/ 	.word	0x000000ff
        /*047c*/ 	.word	0x000001b8
        /*0480*/ 	.short	0x0100
        /*0482*/ 	.byte	0x04
	.zero		1


	//   ....[56]....
        /*0484*/ 	.word	0x00000bd0
        /*0488*/ 	.word	0x000000ff
        /*048c*/ 	.word	0x000001c0
        /*0490*/ 	.short	0x0100
        /*0492*/ 	.byte	0x06
	.zero		1


	//   ....[57]....
        /*0494*/ 	.word	0x00000be0
        /*0498*/ 	.word	0x000000ff
        /*049c*/ 	.word	0x000001c8
        /*04a0*/ 	.short	0x0100
        /*04a2*/ 	.byte	0x06
	.zero		1


	//   ....[58]....
        /*04a4*/ 	.word	0x00000d10
        /*04a8*/ 	.word	0x000000ff
        /*04ac*/ 	.word	0x000001d0
        /*04b0*/ 	.short	0x0100
        /*04b2*/ 	.byte	0x06
	.zero		1


	//   ....[59]....
        /*04b4*/ 	.word	0x00000d20
        /*04b8*/ 	.word	0x000000ff
        /*04bc*/ 	.word	0x000001e0
        /*04c0*/ 	.short	0x0100
        /*04c2*/ 	.byte	0x06
	.zero		1


	//   ....[60]....
        /*04c4*/ 	.word	0x00000d30
        /*04c8*/ 	.word	0x000000ff
        /*04cc*/ 	.word	0x000001d8
        /*04d0*/ 	.short	0x0100
        /*04d2*/ 	.byte	0x06
	.zero		1


	//   ....[61]....
        /*04d4*/ 	.word	0x00000d40
        /*04d8*/ 	.word	0x000000ff
        /*04dc*/ 	.word	0x000001e8
        /*04e0*/ 	.short	0x0100
        /*04e2*/ 	.byte	0x06
	.zero		1


	//   ....[62]....
        /*04e4*/ 	.word	0x00000e60
        /*04e8*/ 	.word	0x000000ff
        /*04ec*/ 	.word	0x000001f0
        /*04f0*/ 	.short	0x0100
        /*04f2*/ 	.byte	0x04
	.zero		1


	//   ....[63]....
        /*04f4*/ 	.word	0x00000e70
        /*04f8*/ 	.word	0x000000ff
        /*04fc*/ 	.word	0x00000210
        /*0500*/ 	.short	0x0100
        /*0502*/ 	.byte	0x04
	.zero		1


	//   ....[64]....
        /*0504*/ 	.word	0x00000e80
        /*0508*/ 	.word	0x000000ff
        /*050c*/ 	.word	0x000001f8
        /*0510*/ 	.short	0x0100
        /*0512*/ 	.byte	0x04
	.zero		1


	//   ....[65]....
        /*0514*/ 	.word	0x00000e90
        /*0518*/ 	.word	0x000000ff
        /*051c*/ 	.word	0x00000218
        /*0520*/ 	.short	0x0100
        /*0522*/ 	.byte	0x04
	.zero		1


	//   ....[66]....
        /*0524*/ 	.word	0x00000ea0
        /*0528*/ 	.word	0x000000ff
        /*052c*/ 	.word	0x00000200
        /*0530*/ 	.short	0x0100
        /*0532*/ 	.byte	0x04
	.zero		1


	//   ....[67]....
        /*0534*/ 	.word	0x00000eb0
        /*0538*/ 	.word	0x000000ff
        /*053c*/ 	.word	0x00000220
        /*0540*/ 	.short	0x0100
        /*0542*/ 	.byte	0x04
	.zero		1


	//   ....[68]....
        /*0544*/ 	.word	0x00000ec0
        /*0548*/ 	.word	0x000000ff
        /*054c*/ 	.word	0x00000208
        /*0550*/ 	.short	0x0100
        /*0552*/ 	.byte	0x04
	.zero		1


	//   ....[69]....
        /*0554*/ 	.word	0x00000ed0
        /*0558*/ 	.word	0x000000ff
        /*055c*/ 	.word	0x00000228
        /*0560*/ 	.short	0x0100
        /*0562*/ 	.byte	0x04
	.zero		1


	//   ....[70]....
        /*0564*/ 	.word	0x00000fc0
        /*0568*/ 	.word	0x000000ff
        /*056c*/ 	.word	0x00000230
        /*0570*/ 	.short	0x0100
        /*0572*/ 	.byte	0x04
	.zero		1


	//   ....[71]....
        /*0574*/ 	.word	0x00000fd0
        /*0578*/ 	.word	0x000000ff
        /*057c*/ 	.word	0x00000240
        /*0580*/ 	.short	0x0100
        /*0582*/ 	.byte	0x04
	.zero		1


	//   ....[72]....
        /*0584*/ 	.word	0x00000fe0
        /*0588*/ 	.word	0x000000ff
        /*058c*/ 	.word	0x00000238
        /*0590*/ 	.short	0x0100
        /*0592*/ 	.byte	0x04
	.zero		1


	//   ....[73]....
        /*0594*/ 	.word	0x00000ff0
        /*0598*/ 	.word	0x000000ff
        /*059c*/ 	.word	0x00000248
        /*05a0*/ 	.short	0x0100
        /*05a2*/ 	.byte	0x04
	.zero		1


	//   ....[74]....
        /*05a4*/ 	.word	0x000010f0
        /*05a8*/ 	.word	0x000000ff
        /*05ac*/ 	.word	0x00000250
        /*05b0*/ 	.short	0x0100
        /*05b2*/ 	.byte	0x06
	.zero		1


	//   ....[75]....
        /*05b4*/ 	.word	0x00001e10
        /*05b8*/ 	.word	0x00000003
        /*05bc*/ 	.word	0x00000240
        /*05c0*/ 	.short	0x010a
        /*05c2*/ 	.byte	0xff
	.zero		1


	//   ....[76]....
        /*05c4*/ 	.word	0x00001e40
        /*05c8*/ 	.word	0x00000003
        /*05cc*/ 	.word	0x00000230
        /*05d0*/ 	.short	0x0101
        /*05d2*/ 	.byte	0xff
	.zero		1


	//   ....[77]....
        /*05d4*/ 	.word	0x00001f00
        /*05d8*/ 	.word	0x000000ff
        /*05dc*/ 	.word	0x000000d0
        /*05e0*/ 	.short	0x010a
        /*05e2*/ 	.byte	0x04
	.zero		1


	//   ....[78]....
        /*05e4*/ 	.word	0x00001fd0
        /*05e8*/ 	.word	0x000000ff
        /*05ec*/ 	.word	0x000000d0
        /*05f0*/ 	.short	0x010a
        /*05f2*/ 	.byte	0x21
	.zero		1


	//   ....[79]....
        /*05f4*/ 	.word	0x00002180
        /*05f8*/ 	.word	0x000000ff
        /*05fc*/ 	.word	0x000000d0
        /*0600*/ 	.short	0x010a
        /*0602*/ 	.byte	0x05
	.zero		1


	//   ....[80]....
        /*0604*/ 	.word	0x000022b0
        /*0608*/ 	.word	0x000000ff
        /*060c*/ 	.word	0x000001c8
        /*0610*/ 	.short	0x0101
        /*0612*/ 	.byte	0x06
	.zero		1


	//   ....[81]....
        /*0614*/ 	.word	0x000022d0
        /*0618*/ 	.word	0x000000ff
        /*061c*/ 	.word	0x000000d0
        /*0620*/ 	.short	0x010a
        /*0622*/ 	.byte	0x04
	.zero		1


	//   ....[82]....
        /*0624*/ 	.word	0x00002350
        /*0628*/ 	.word	0x000000ff
        /*062c*/ 	.word	0x000000d0
        /*0630*/ 	.short	0x010a
        /*0632*/ 	.byte	0x11
	.zero		1


	//   ....[83]....
        /*0634*/ 	.word	0x000024e0
        /*0638*/ 	.word	0x000000ff
        /*063c*/ 	.word	0x000000d0
        /*0640*/ 	.short	0x010a
        /*0642*/ 	.byte	0x05
	.zero		1


	//   ....[84]....
        /*0644*/ 	.word	0x00002660
        /*0648*/ 	.word	0x00000003
        /*064c*/ 	.word	0x000001d0
        /*0650*/ 	.short	0x010a
        /*0652*/ 	.byte	0xff
	.zero		1


	//   ....[85]....
        /*0654*/ 	.word	0x000027b0
        /*0658*/ 	.word	0x00000000
        /*065c*/ 	.word	0x00000000
        /*0660*/ 	.short	0x0101
        /*0662*/ 	.byte	0xff
	.zero		1


	//   ....[86]....
        /*0664*/ 	.word	0x00002d50
        /*0668*/ 	.word	0x000000ff
        /*066c*/ 	.word	0x00000000
        /*0670*/ 	.short	0x010a
        /*0672*/ 	.byte	0x04
	.zero		1


	//   ....[87]....
        /*0674*/ 	.word	0x00002de0
        /*0678*/ 	.word	0x000000ff
        /*067c*/ 	.word	0x00000000
        /*0680*/ 	.short	0x010a
        /*0682*/ 	.byte	0x05
	.zero		1


	//   ....[88]....
        /*0684*/ 	.word	0x00002e70
        /*0688*/ 	.word	0x000000ff
        /*068c*/ 	.word	0x00000000
        /*0690*/ 	.short	0x010a
        /*0692*/ 	.byte	0x05
	.zero		1


	//   ....[89]....
        /*0694*/ 	.word	0x00002f00
        /*0698*/ 	.word	0x000000ff
        /*069c*/ 	.word	0x00000000
        /*06a0*/ 	.short	0x010a
        /*06a2*/ 	.byte	0x05
	.zero		1


	//   ....[90]....
        /*06a4*/ 	.word	0x00002f90
        /*06a8*/ 	.word	0x000000ff
        /*06ac*/ 	.word	0x00000000
        /*06b0*/ 	.short	0x010a
        /*06b2*/ 	.byte	0x05
	.zero		1


	//   ....[91]....
        /*06b4*/ 	.word	0x00003020
        /*06b8*/ 	.word	0x000000ff
        /*06bc*/ 	.word	0x00000000
        /*06c0*/ 	.short	0x010a
        /*06c2*/ 	.byte	0x05
	.zero		1


	//   ....[92]....
        /*06c4*/ 	.word	0x000030b0
        /*06c8*/ 	.word	0x000000ff
        /*06cc*/ 	.word	0x00000000
        /*06d0*/ 	.short	0x010a
        /*06d2*/ 	.byte	0x05
	.zero		1


	//   ....[93]....
        /*06d4*/ 	.word	0x00003140
        /*06d8*/ 	.word	0x000000ff
        /*06dc*/ 	.word	0x00000000
        /*06e0*/ 	.short	0x010a
        /*06e2*/ 	.byte	0x05
	.zero		1


	//   ....[94]....
        /*06e4*/ 	.word	0x000031d0
        /*06e8*/ 	.word	0x000000ff
        /*06ec*/ 	.word	0x00000000
        /*06f0*/ 	.short	0x010a
        /*06f2*/ 	.byte	0x05
	.zero		1


	//   ....[95]....
        /*06f4*/ 	.word	0x00003260
        /*06f8*/ 	.word	0x000000ff
        /*06fc*/ 	.word	0x00000000
        /*0700*/ 	.short	0x010a
        /*0702*/ 	.byte	0x05
	.zero		1


	//   ....[96]....
        /*0704*/ 	.word	0x000032f0
        /*0708*/ 	.word	0x000000ff
        /*070c*/ 	.word	0x00000000
        /*0710*/ 	.short	0x010a
        /*0712*/ 	.byte	0x05
	.zero		1


	//   ....[97]....
        /*0714*/ 	.word	0x00003380
        /*0718*/ 	.word	0x000000ff
        /*071c*/ 	.word	0x00000000
        /*0720*/ 	.short	0x010a
        /*0722*/ 	.byte	0x05
	.zero		1


	//   ....[98]....
        /*0724*/ 	.word	0x00003410
        /*0728*/ 	.word	0x000000ff
        /*072c*/ 	.word	0x00000000
        /*0730*/ 	.short	0x010a
        /*0732*/ 	.byte	0x05
	.zero		1


	//   ....[99]....
        /*0734*/ 	.word	0x000034a0
        /*0738*/ 	.word	0x000000ff
        /*073c*/ 	.word	0x00000000
        /*0740*/ 	.short	0x010a
        /*0742*/ 	.byte	0x05
	.zero		1


	//   ....[100]....
        /*0744*/ 	.word	0x00003530
        /*0748*/ 	.word	0x000000ff
        /*074c*/ 	.word	0x00000000
        /*0750*/ 	.short	0x010a
        /*0752*/ 	.byte	0x05
	.zero		1


	//   ....[101]....
        /*0754*/ 	.word	0x000035c0
        /*0758*/ 	.word	0x000000ff
        /*075c*/ 	.word	0x00000000
        /*0760*/ 	.short	0x010a
        /*0762*/ 	.byte	0x05
	.zero		1


	//   ....[102]....
        /*0764*/ 	.word	0x00003650
        /*0768*/ 	.word	0x000000ff
        /*076c*/ 	.word	0x00000000
        /*0770*/ 	.short	0x010a
        /*0772*/ 	.byte	0x05
	.zero		1


	//   ....[103]....
        /*0774*/ 	.word	0x000036e0
        /*0778*/ 	.word	0x000000ff
        /*077c*/ 	.word	0x00000000
        /*0780*/ 	.short	0x010a
        /*0782*/ 	.byte	0x05
	.zero		1


	//   ....[104]....
        /*0784*/ 	.word	0x00003770
        /*0788*/ 	.word	0x000000ff
        /*078c*/ 	.word	0x00000000
        /*0790*/ 	.short	0x010a
        /*0792*/ 	.byte	0x05
	.zero		1


	//   ....[105]....
        /*0794*/ 	.word	0x00003800
        /*0798*/ 	.word	0x000000ff
        /*079c*/ 	.word	0x00000000
        /*07a0*/ 	.short	0x010a
        /*07a2*/ 	.byte	0x05
	.zero		1


	//   ....[106]....
        /*07a4*/ 	.word	0x00003890
        /*07a8*/ 	.word	0x000000ff
        /*07ac*/ 	.word	0x00000000
        /*07b0*/ 	.short	0x010a
        /*07b2*/ 	.byte	0x05
	.zero		1


	//   ....[107]....
        /*07b4*/ 	.word	0x00003920
        /*07b8*/ 	.word	0x000000ff
        /*07bc*/ 	.word	0x00000000
        /*07c0*/ 	.short	0x010a
        /*07c2*/ 	.byte	0x05
	.zero		1


	//   ....[108]....
        /*07c4*/ 	.word	0x000039b0
        /*07c8*/ 	.word	0x000000ff
        /*07cc*/ 	.word	0x00000000
        /*07d0*/ 	.short	0x010a
        /*07d2*/ 	.byte	0x05
	.zero		1


	//   ....[109]....
        /*07d4*/ 	.word	0x00003a40
        /*07d8*/ 	.word	0x000000ff
        /*07dc*/ 	.word	0x00000000
        /*07e0*/ 	.short	0x010a
        /*07e2*/ 	.byte	0x05
	.zero		1


	//   ....[110]....
        /*07e4*/ 	.word	0x00003ad0
        /*07e8*/ 	.word	0x000000ff
        /*07ec*/ 	.word	0x00000000
        /*07f0*/ 	.short	0x010a
        /*07f2*/ 	.byte	0x05
	.zero		1


	//   ....[111]....
        /*07f4*/ 	.word	0x00003b70
        /*07f8*/ 	.word	0x00000000
        /*07fc*/ 	.word	0x00000000
        /*0800*/ 	.short	0x010a
        /*0802*/ 	.byte	0xff
	.zero		1


	//   ....[112]....
        /*0804*/ 	.word	0x00003c90
        /*0808*/ 	.word	0x00000002
        /*080c*/ 	.word	0x00000230
        /*0810*/ 	.short	0x010a
        /*0812*/ 	.byte	0xff
	.zero		1


	//   ....[113]....
        /*0814*/ 	.word	0x00003cf0
        /*0818*/ 	.word	0x00000004
        /*081c*/ 	.word	0x00000000
        /*0820*/ 	.short	0x0101
        /*0822*/ 	.byte	0xff
	.zero		1


	//   ....[114]....
        /*0824*/ 	.word	0x00003d10
        /*0828*/ 	.word	0x000000ff
        /*082c*/ 	.word	0x000001e0
        /*0830*/ 	.short	0x010a
        /*0832*/ 	.byte	0x04
	.zero		1


	//   ....[115]....
        /*0834*/ 	.word	0x00003e30
        /*0838*/ 	.word	0x00000002
        /*083c*/ 	.word	0x000001d0
        /*0840*/ 	.short	0x010a
        /*0842*/ 	.byte	0xff
	.zero		1


	//   ....[116]....
        /*0844*/ 	.word	0x00003f40
        /*0848*/ 	.word	0x00000002
        /*084c*/ 	.word	0x00000000
        /*0850*/ 	.short	0x0101
        /*0852*/ 	.byte	0xff
	.zero		1


	//   ....[117]....
        /*0854*/ 	.word	0x00003fd0
        /*0858*/ 	.word	0x000000ff
        /*085c*/ 	.word	0x000001e0
        /*0860*/ 	.short	0x0106
        /*0862*/ 	.byte	0x04
	.zero		1


	//   ....[118]....
        /*0864*/ 	.word	0x00003ff0
        /*0868*/ 	.word	0x000000ff
        /*086c*/ 	.word	0x000001e0
        /*0870*/ 	.short	0x010a
        /*0872*/ 	.byte	0x04
	.zero		1


	//   ....[119]....
        /*0874*/ 	.word	0x00004080
        /*0878*/ 	.word	0x000000ff
        /*087c*/ 	.word	0x000001e0
        /*0880*/ 	.short	0x0106
        /*0882*/ 	.byte	0x07
	.zero		1


	//   ....[120]....
        /*0884*/ 	.word	0x000040c0
        /*0888*/ 	.word	0x00000000
        /*088c*/ 	.word	0x000001e0
        /*0890*/ 	.short	0x010a
        /*0892*/ 	.byte	0xff
	.zero		1


	//   ....[121]....
        /*0894*/ 	.word	0x00004300
        /*0898*/ 	.word	0x000000ff
        /*089c*/ 	.word	0x00000008
        /*08a0*/ 	.short	0x010a
        /*08a2*/ 	.byte	0x05
	.zero		1


	//   ....[122]....
        /*08a4*/ 	.word	0x00004320
        /*08a8*/ 	.word	0x000000ff
        /*08ac*/ 	.word	0x00000008
        /*08b0*/ 	.short	0x010a
        /*08b2*/ 	.byte	0x05
	.zero		1


	//   ....[123]....
        /*08b4*/ 	.word	0x000044b0
        /*08b8*/ 	.word	0x000000ff
        /*08bc*/ 	.word	0x00000008
        /*08c0*/ 	.short	0x010a
        /*08c2*/ 	.byte	0x05
	.zero		1


	//   ....[124]....
        /*08c4*/ 	.word	0x000044d0
        /*08c8*/ 	.word	0x000000ff
        /*08cc*/ 	.word	0x00000008
        /*08d0*/ 	.short	0x010a
        /*08d2*/ 	.byte	0x05
	.zero		1


	//   ....[125]....
        /*08d4*/ 	.word	0x00004590
        /*08d8*/ 	.word	0x000000ff
        /*08dc*/ 	.word	0x00000000
        /*08e0*/ 	.short	0x0101
        /*08e2*/ 	.byte	0x04
	.zero		1


	//   ....[126]....
        /*08e4*/ 	.word	0x00004890
        /*08e8*/ 	.word	0x00000000
        /*08ec*/ 	.word	0x000001d0
        /*08f0*/ 	.short	0x010a
        /*08f2*/ 	.byte	0xff
	.zero		1


	//   ....[127]....
        /*08f4*/ 	.word	0x00004950
        /*08f8*/ 	.word	0x00000000
        /*08fc*/ 	.word	0x00000000
        /*0900*/ 	.short	0x0101
        /*0902*/ 	.byte	0xff
	.zero		1


	//   ....[128]....
        /*0904*/ 	.word	0x00004a10
        /*0908*/ 	.word	0x000000ff
        /*090c*/ 	.word	0x00000000
        /*0910*/ 	.short	0x010a
        /*0912*/ 	.byte	0x04
	.zero		1


	//   ....[129]....
        /*0914*/ 	.word	0x00004a20
        /*0918*/ 	.word	0x000000ff
        /*091c*/ 	.word	0x00000210
        /*0920*/ 	.short	0x010a
        /*0922*/ 	.byte	0x17
	.zero		1


	//   ....[130]....
        /*0924*/ 	.word	0x00004ad0
        /*0928*/ 	.word	0x000000ff
        /*092c*/ 	.word	0x00000000
        /*0930*/ 	.short	0x010a
        /*0932*/ 	.byte	0x05
	.zero		1


	//   ....[131]....
        /*0934*/ 	.word	0x00004c10
        /*0938*/ 	.word	0x000000ff
        /*093c*/ 	.word	0x00000000
        /*0940*/ 	.short	0x010a
        /*0942*/ 	.byte	0x04
	.zero		1


	//   ....[132]....
        /*0944*/ 	.word	0x00004e60
        /*0948*/ 	.word	0x000000ff
        /*094c*/ 	.word	0x00000000
        /*0950*/ 	.short	0x010a
        /*0952*/ 	.byte	0x04
	.zero		1


	//   ....[133]....
        /*0954*/ 	.word	0x00004ef0
        /*0958*/ 	.word	0x000000ff
        /*095c*/ 	.word	0x00000000
        /*0960*/ 	.short	0x010a
        /*0962*/ 	.byte	0x05
	.zero		1


	//   ....[134]....
        /*0964*/ 	.word	0x00004f80
        /*0968*/ 	.word	0x000000ff
        /*096c*/ 	.word	0x00000000
        /*0970*/ 	.short	0x010a
        /*0972*/ 	.byte	0x05
	.zero		1


	//   ....[135]....
        /*0974*/ 	.word	0x00005020
        /*0978*/ 	.word	0x00000000
        /*097c*/ 	.word	0x00000000
        /*0980*/ 	.short	0x010a
        /*0982*/ 	.byte	0xff
	.zero		1


	//   ....[136]....
        /*0984*/ 	.word	0x00005060
        /*0988*/ 	.word	0x00000000
        /*098c*/ 	.word	0x00000000
        /*0990*/ 	.short	0x010a
        /*0992*/ 	.byte	0xff
	.zero		1


	//   ....[137]....
        /*0994*/ 	.word	0x000050d0
        /*0998*/ 	.word	0x000000ff
        /*099c*/ 	.word	0x00000000
        /*09a0*/ 	.short	0x0101
        /*09a2*/ 	.byte	0x04
	.zero		1


	//   ....[138]....
        /*09a4*/ 	.word	0x00005110
        /*09a8*/ 	.word	0x000000ff
        /*09ac*/ 	.word	0x00000250
        /*09b0*/ 	.short	0x010a
        /*09b2*/ 	.byte	0x11
	.zero		1


	//   ....[139]....
        /*09b4*/ 	.word	0x00005160
        /*09b8*/ 	.word	0x000000ff
        /*09bc*/ 	.word	0x00000000
        /*09c0*/ 	.short	0x0101
        /*09c2*/ 	.byte	0x04
	.zero		1


	//   ....[140]....
        /*09c4*/ 	.word	0x000055e0
        /*09c8*/ 	.word	0x0000000c
        /*09cc*/ 	.word	0x000001d0
        /*09d0*/ 	.short	0x010a
        /*09d2*/ 	.byte	0xff
	.zero		1


	//   ....[141]....
        /*09d4*/ 	.word	0x00005750
        /*09d8*/ 	.word	0x00000000
        /*09dc*/ 	.word	0x00000000
        /*09e0*/ 	.short	0x0101
        /*09e2*/ 	.byte	0xff
	.zero		1


	//   ....[142]....
        /*09e4*/ 	.word	0x00005be0
        /*09e8*/ 	.word	0x000000ff
        /*09ec*/ 	.word	0x000001c8
        /*09f0*/ 	.short	0x010a
        /*09f2*/ 	.byte	0x15
	.zero		1


	//   ....[143]....
        /*09f4*/ 	.word	0x00005d60
        /*09f8*/ 	.word	0x000000ff
        /*09fc*/ 	.word	0x000001b0
        /*0a00*/ 	.short	0x010a
        /*0a02*/ 	.byte	0x15
	.zero		1


	//   ....[144]....
        /*0a04*/ 	.word	0x00005f50
        /*0a08*/ 	.word	0x000000ff
        /*0a0c*/ 	.word	0x000001a0
        /*0a10*/ 	.short	0x010b
        /*0a12*/ 	.byte	0x15
	.zero		1


	//   ....[145]....
        /*0a14*/ 	.word	0x00005f60
        /*0a18*/ 	.word	0x000000ff
        /*0a1c*/ 	.word	0x00000000
        /*0a20*/ 	.short	0x0101
        /*0a22*/ 	.byte	0x06
	.zero		1


	//   ....[146]....
        /*0a24*/ 	.word	0x00005f70
        /*0a28*/ 	.word	0x000000ff
        /*0a2c*/ 	.word	0x000001b8
        /*0a30*/ 	.short	0x010a
        /*0a32*/ 	.byte	0x15
	.zero		1


	//   ....[147]....
        /*0a34*/ 	.word	0x000061b0
        /*0a38*/ 	.word	0x000000ff
        /*0a3c*/ 	.word	0x000001a8
        /*0a40*/ 	.short	0x010b
        /*0a42*/ 	.byte	0x15
	.zero		1


	//   ....[148]....
        /*0a44*/ 	.word	0x000061c0
        /*0a48*/ 	.word	0x000000ff
        /*0a4c*/ 	.word	0x00000000
        /*0a50*/ 	.short	0x0101
        /*0a52*/ 	.byte	0x25
	.zero		1


	//   ....[149]....
        /*0a54*/ 	.word	0x00006200
        /*0a58*/ 	.word	0x000000ff
        /*0a5c*/ 	.word	0x000001b0
        /*0a60*/ 	.short	0x010a
        /*0a62*/ 	.byte	0x15
	.zero		1


	//   ....[150]....
        /*0a64*/ 	.word	0x00006240
        /*0a68*/ 	.word	0x00000000
        /*0a6c*/ 	.word	0x000001b8
        /*0a70*/ 	.short	0x010a
        /*0a72*/ 	.byte	0xff
	.zero		1


	//   ....[151]....
        /*0a74*/ 	.word	0x00006560
        /*0a78*/ 	.word	0x00000003
        /*0a7c*/ 	.word	0x000001d0
        /*0a80*/ 	.short	0x010a
        /*0a82*/ 	.byte	0xff
	.zero		1


	//   ....[152]....
        /*0a84*/ 	.word	0x000066e0
        /*0a88*/ 	.word	0x00000000
        /*0a8c*/ 	.word	0x00000000
        /*0a90*/ 	.short	0x0101
        /*0a92*/ 	.byte	0xff
	.zero		1


	//   ....[153]....
        /*0a94*/ 	.word	0x000071c0
        /*0a98*/ 	.word	0x00000003
        /*0a9c*/ 	.word	0x000001a0
        /*0aa0*/ 	.short	0x010a
        /*0aa2*/ 	.byte	0xff
	.zero		1


	//   ....[154]....
        /*0aa4*/ 	.word	0x000071e0
        /*0aa8*/ 	.word	0x0000005c
        /*0aac*/ 	.word	0x000001f0
        /*0ab0*/ 	.short	0x010a
        /*0ab2*/ 	.byte	0xff
	.zero		1


	//   ....[155]....
        /*0ab4*/ 	.word	0x00007310
        /*0ab8*/ 	.word	0x00000003
        /*0abc*/ 	.word	0x000001a0
        /*0ac0*/ 	.short	0x010a
        /*0ac2*/ 	.byte	0xff
	.zero		1


	//   ....[156]....
        /*0ac4*/ 	.word	0x00007450
        /*0ac8*/ 	.word	0x00000000
        /*0acc*/ 	.word	0x00000000
        /*0ad0*/ 	.short	0x0101
        /*0ad2*/ 	.byte	0xff
	.zero		1


	//   ....[157]....
        /*0ad4*/ 	.word	0x000074b0
        /*0ad8*/ 	.word	0x0000005c
        /*0adc*/ 	.word	0x000001f0
        /*0ae0*/ 	.short	0x010a
        /*0ae2*/ 	.byte	0xff
	.zero		1


	//   ....[158]....
        /*0ae4*/ 	.word	0x00008060
        /*0ae8*/ 	.word	0x0000006b
        /*0aec*/ 	.word	0x000001a0
        /*0af0*/ 	.short	0x010a
        /*0af2*/ 	.byte	0xff
	.zero		1


	//   ....[159]....
        /*0af4*/ 	.word	0x00008120
        /*0af8*/ 	.word	0x0000006b
        /*0afc*/ 	.word	0x000001a0
        /*0b00*/ 	.short	0x010a
        /*0b02*/ 	.byte	0xff
	.zero		1


	//   ....[160]....
        /*0b04*/ 	.word	0x00008260
        /*0b08*/ 	.word	0x00000002
        /*0b0c*/ 	.word	0x00000000
        /*0b10*/ 	.short	0x0101
        /*0b12*/ 	.byte	0xff
	.zero		1


	//   ....[161]....
        /*0b14*/ 	.word	0x00008540
        /*0b18*/ 	.word	0x0000005c
        /*0b1c*/ 	.word	0x00000000
        /*0b20*/ 	.short	0x0101
        /*0b22*/ 	.byte	0xff
	.zero		1


	//   ....[162]....
        /*0b24*/ 	.word	0x00008f00
        /*0b28*/ 	.word	0x00000003
        /*0b2c*/ 	.word	0x00000240
        /*0b30*/ 	.short	0x010a
        /*0b32*/ 	.byte	0xff
	.zero		1


	//   ....[163]....
        /*0b34*/ 	.word	0x00008f60
        /*0b38*/ 	.word	0x00000000
        /*0b3c*/ 	.word	0x000000d0
        /*0b40*/ 	.short	0x010a
        /*0b42*/ 	.byte	0xff
	.zero		1


	//   ....[164]....
        /*0b44*/ 	.word	0x00008fc0
        /*0b48*/ 	.word	0x00000000
        /*0b4c*/ 	.word	0x000000d0
        /*0b50*/ 	.short	0x010a
        /*0b52*/ 	.byte	0xff
	.zero		1


	//   ....[165]....
        /*0b54*/ 	.word	0x00009010
        /*0b58*/ 	.word	0x00000003
        /*0b5c*/ 	.word	0x000001d0
        /*0b60*/ 	.short	0x010a
        /*0b62*/ 	.byte	0xff
	.zero		1


	//   ....[166]....
        /*0b64*/ 	.word	0x00009070
        /*0b68*/ 	.word	0x00000000
        /*0b6c*/ 	.word	0x00000000
        /*0b70*/ 	.short	0x010a
        /*0b72*/ 	.byte	0xff
	.zero		1


	//   ....[167]....
        /*0b74*/ 	.word	0x000090d0
        /*0b78*/ 	.word	0x00000000
        /*0b7c*/ 	.word	0x00000000
        /*0b80*/ 	.short	0x010a
        /*0b82*/ 	.byte	0xff
	.zero		1


	//   ....[168]....
        /*0b84*/ 	.word	0x00009130
        /*0b88*/ 	.word	0x00000000
        /*0b8c*/ 	.word	0x00000000
        /*0b90*/ 	.short	0x010a
        /*0b92*/ 	.byte	0xff
	.zero		1


	//   ....[169]....
        /*0b94*/ 	.word	0x00009190
        /*0b98*/ 	.word	0x00000000
        /*0b9c*/ 	.word	0x00000000
        /*0ba0*/ 	.short	0x010a
        /*0ba2*/ 	.byte	0xff
	.zero		1


	//   ....[170]....
        /*0ba4*/ 	.word	0x000091f0
        /*0ba8*/ 	.word	0x00000000
        /*0bac*/ 	.word	0x00000000
        /*0bb0*/ 	.short	0x010a
        /*0bb2*/ 	.byte	0xff
	.zero		1


	//   ....[171]....
        /*0bb4*/ 	.word	0x00009250
        /*0bb8*/ 	.word	0x00000000
        /*0bbc*/ 	.word	0x00000000
        /*0bc0*/ 	.short	0x010a
        /*0bc2*/ 	.byte	0xff
	.zero		1


	//   ....[172]....
        /*0bc4*/ 	.word	0x000092b0
        /*0bc8*/ 	.word	0x00000000
        /*0bcc*/ 	.word	0x00000000
        /*0bd0*/ 	.short	0x010a
        /*0bd2*/ 	.byte	0xff
	.zero		1


	//   ....[173]....
        /*0bd4*/ 	.word	0x00009310
        /*0bd8*/ 	.word	0x00000000
        /*0bdc*/ 	.word	0x00000000
        /*0be0*/ 	.short	0x010a
        /*0be2*/ 	.byte	0xff
	.zero		1


	//   ....[174]....
        /*0be4*/ 	.word	0x00009370
        /*0be8*/ 	.word	0x00000000
        /*0bec*/ 	.word	0x00000000
        /*0bf0*/ 	.short	0x010a
        /*0bf2*/ 	.byte	0xff
	.zero		1


	//   ....[175]....
        /*0bf4*/ 	.word	0x000093d0
        /*0bf8*/ 	.word	0x00000000
        /*0bfc*/ 	.word	0x00000000
        /*0c00*/ 	.short	0x010a
        /*0c02*/ 	.byte	0xff
	.zero		1


	//   ....[176]....
        /*0c04*/ 	.word	0x00009430
        /*0c08*/ 	.word	0x00000000
        /*0c0c*/ 	.word	0x00000000
        /*0c10*/ 	.short	0x010a
        /*0c12*/ 	.byte	0xff
	.zero		1


	//   ....[177]....
        /*0c14*/ 	.word	0x00009490
        /*0c18*/ 	.word	0x00000000
        /*0c1c*/ 	.word	0x00000000
        /*0c20*/ 	.short	0x010a
        /*0c22*/ 	.byte	0xff
	.zero		1


	//   ....[178]....
        /*0c24*/ 	.word	0x000094f0
        /*0c28*/ 	.word	0x00000000
        /*0c2c*/ 	.word	0x00000000
        /*0c30*/ 	.short	0x010a
        /*0c32*/ 	.byte	0xff
	.zero		1


	//   ....[179]....
        /*0c34*/ 	.word	0x00009550
        /*0c38*/ 	.word	0x00000000
        /*0c3c*/ 	.word	0x00000000
        /*0c40*/ 	.short	0x010a
        /*0c42*/ 	.byte	0xff
	.zero		1


	//   ....[180]....
        /*0c44*/ 	.word	0x000095b0
        /*0c48*/ 	.word	0x00000000
        /*0c4c*/ 	.word	0x00000000
        /*0c50*/ 	.short	0x010a
        /*0c52*/ 	.byte	0xff
	.zero		1


	//   ....[181]....
        /*0c54*/ 	.word	0x00009610
        /*0c58*/ 	.word	0x00000000
        /*0c5c*/ 	.word	0x00000000
        /*0c60*/ 	.short	0x010a
        /*0c62*/ 	.byte	0xff
	.zero		1


	//   ....[182]....
        /*0c64*/ 	.word	0x00009670
        /*0c68*/ 	.word	0x00000000
        /*0c6c*/ 	.word	0x00000000
        /*0c70*/ 	.short	0x010a
        /*0c72*/ 	.byte	0xff
	.zero		1


	//   ....[183]....
        /*0c74*/ 	.word	0x000096d0
        /*0c78*/ 	.word	0x00000000
        /*0c7c*/ 	.word	0x00000000
        /*0c80*/ 	.short	0x010a
        /*0c82*/ 	.byte	0xff
	.zero		1


	//   ....[184]....
        /*0c84*/ 	.word	0x00009730
        /*0c88*/ 	.word	0x00000000
        /*0c8c*/ 	.word	0x00000000
        /*0c90*/ 	.short	0x010a
        /*0c92*/ 	.byte	0xff
	.zero		1


	//   ....[185]....
        /*0c94*/ 	.word	0x00009790
        /*0c98*/ 	.word	0x00000000
        /*0c9c*/ 	.word	0x00000000
        /*0ca0*/ 	.short	0x010a
        /*0ca2*/ 	.byte	0xff
	.zero		1


	//   ....[186]....
        /*0ca4*/ 	.word	0x000097f0
        /*0ca8*/ 	.word	0x00000000
        /*0cac*/ 	.word	0x00000000
        /*0cb0*/ 	.short	0x010a
        /*0cb2*/ 	.byte	0xff
	.zero		1


	//   ....[187]....
        /*0cb4*/ 	.word	0x00009850
        /*0cb8*/ 	.word	0x00000000
        /*0cbc*/ 	.word	0x00000000
        /*0cc0*/ 	.short	0x010a
        /*0cc2*/ 	.byte	0xff
	.zero		1


	//   ....[188]....
        /*0cc4*/ 	.word	0x000098b0
        /*0cc8*/ 	.word	0x00000000
        /*0ccc*/ 	.word	0x00000000
        /*0cd0*/ 	.short	0x010a
        /*0cd2*/ 	.byte	0xff
	.zero		1


	//   ....[189]....
        /*0cd4*/ 	.word	0x00009910
        /*0cd8*/ 	.word	0x00000000
        /*0cdc*/ 	.word	0x00000000
        /*0ce0*/ 	.short	0x010a
        /*0ce2*/ 	.byte	0xff
	.zero		1


	//   ....[190]....
        /*0ce4*/ 	.word	0x00009970
        /*0ce8*/ 	.word	0x00000000
        /*0cec*/ 	.word	0x00000000
        /*0cf0*/ 	.short	0x010a
        /*0cf2*/ 	.byte	0xff
	.zero		1


	//   ....[191]....
        /*0cf4*/ 	.word	0x000099c0
        /*0cf8*/ 	.word	0x00000002
        /*0cfc*/ 	.word	0x00000230
        /*0d00*/ 	.short	0x010a
        /*0d02*/ 	.byte	0xff
	.zero		1


	//   ....[192]....
        /*0d04*/ 	.word	0x00009a20
        /*0d08*/ 	.word	0x00000002
        /*0d0c*/ 	.word	0x000001e0
        /*0d10*/ 	.short	0x010a
        /*0d12*/ 	.byte	0xff
	.zero		1


	//   ....[193]....
        /*0d14*/ 	.word	0x00009a70
        /*0d18*/ 	.word	0x00000002
        /*0d1c*/ 	.word	0x000001d0
        /*0d20*/ 	.short	0x010a
        /*0d22*/ 	.byte	0xff
	.zero		1


	//   ....[194]....
        /*0d24*/ 	.word	0x00009ad0
        /*0d28*/ 	.word	0x00000000
        /*0d2c*/ 	.word	0x000001e0
        /*0d30*/ 	.short	0x010a
        /*0d32*/ 	.byte	0xff
	.zero		1


	//   ....[195]....
        /*0d34*/ 	.word	0x00009b30
        /*0d38*/ 	.word	0x00000000
        /*0d3c*/ 	.word	0x00000008
        /*0d40*/ 	.short	0x010a
        /*0d42*/ 	.byte	0xff
	.zero		1


	//   ....[196]....
        /*0d44*/ 	.word	0x00009c10
        /*0d48*/ 	.word	0x00000000
        /*0d4c*/ 	.word	0x00000008
        /*0d50*/ 	.short	0x010a
        /*0d52*/ 	.byte	0xff
	.zero		1


	//   ....[197]....
        /*0d54*/ 	.word	0x00009c60
        /*0d58*/ 	.word	0x00000000
        /*0d5c*/ 	.word	0x000001d0
        /*0d60*/ 	.short	0x010a
        /*0d62*/ 	.byte	0xff
	.zero		1


	//   ....[198]....
        /*0d64*/ 	.word	0x00009cc0
        /*0d68*/ 	.word	0x00000000
        /*0d6c*/ 	.word	0x00000210
        /*0d70*/ 	.short	0x010a
        /*0d72*/ 	.byte	0xff
	.zero		1


	//   ....[199]....
        /*0d74*/ 	.word	0x00009d20
        /*0d78*/ 	.word	0x00000000
        /*0d7c*/ 	.word	0x00000000
        /*0d80*/ 	.short	0x010a
        /*0d82*/ 	.byte	0xff
	.zero		1


	//   ....[200]....
        /*0d84*/ 	.word	0x00009d80
        /*0d88*/ 	.word	0x00000000
        /*0d8c*/ 	.word	0x00000000
        /*0d90*/ 	.short	0x010a
        /*0d92*/ 	.byte	0xff
	.zero		1


	//   ....[201]....
        /*0d94*/ 	.word	0x00009de0
        /*0d98*/ 	.word	0x00000000
        /*0d9c*/ 	.word	0x00000000
        /*0da0*/ 	.short	0x010a
        /*0da2*/ 	.byte	0xff
	.zero		1


	//   ....[202]....
        /*0da4*/ 	.word	0x00009e40
        /*0da8*/ 	.word	0x00000000
        /*0dac*/ 	.word	0x00000000
        /*0db0*/ 	.short	0x010a
        /*0db2*/ 	.byte	0xff
	.zero		1


	//   ....[203]....
        /*0db4*/ 	.word	0x00009ea0
        /*0db8*/ 	.word	0x00000000
        /*0dbc*/ 	.word	0x00000250
        /*0dc0*/ 	.short	0x010a
        /*0dc2*/ 	.byte	0xff
	.zero		1


	//   ....[204]....
        /*0dc4*/ 	.word	0x00009ef0
        /*0dc8*/ 	.word	0x0000000c
        /*0dcc*/ 	.word	0x000001d0
        /*0dd0*/ 	.short	0x010a
        /*0dd2*/ 	.byte	0xff
	.zero		1


	//   ....[205]....
        /*0dd4*/ 	.word	0x00009f50
        /*0dd8*/ 	.word	0x00000000
        /*0ddc*/ 	.word	0x000001c8
        /*0de0*/ 	.short	0x010a
        /*0de2*/ 	.byte	0xff
	.zero		1


	//   ....[206]....
        /*0de4*/ 	.word	0x00009fb0
        /*0de8*/ 	.word	0x00000000
        /*0dec*/ 	.word	0x000001b0
        /*0df0*/ 	.short	0x010a
        /*0df2*/ 	.byte	0xff
	.zero		1


	//   ....[207]....
        /*0df4*/ 	.word	0x0000a010
        /*0df8*/ 	.word	0x00000000
        /*0dfc*/ 	.word	0x000001b8
        /*0e00*/ 	.short	0x010a
        /*0e02*/ 	.byte	0xff
	.zero		1


	//   ....[208]....
        /*0e04*/ 	.word	0x0000a070
        /*0e08*/ 	.word	0x00000000
        /*0e0c*/ 	.word	0x000001b0
        /*0e10*/ 	.short	0x010a
        /*0e12*/ 	.byte	0xff
	.zero		1


	//   ....[209]....
        /*0e14*/ 	.word	0x0000a0c0
        /*0e18*/ 	.word	0x00000003
        /*0e1c*/ 	.word	0x000001d0
        /*0e20*/ 	.short	0x010a
        /*0e22*/ 	.byte	0xff
	.zero		1


	//   ....[210]....
        /*0e24*/ 	.word	0x0000a110
        /*0e28*/ 	.word	0x00000003
        /*0e2c*/ 	.word	0x000001a0
        /*0e30*/ 	.short	0x010a
        /*0e32*/ 	.byte	0xff
	.zero		1


	//   ....[211]....
        /*0e34*/ 	.word	0x0000a160
        /*0e38*/ 	.word	0x0000005c
        /*0e3c*/ 	.word	0x000001f0
        /*0e40*/ 	.short	0x010a
        /*0e42*/ 	.byte	0xff
	.zero		1


	//   ....[212]....
        /*0e44*/ 	.word	0x0000a1b0
        /*0e48*/ 	.word	0x0000006b
        /*0e4c*/ 	.word	0x000001a0
        /*0e50*/ 	.short	0x010a
        /*0e52*/ 	.byte	0xff
	.zero		1


	//----- nvinfo : EIATTR_NUM_MBARRIERS
	.align		4
.L_47:
        /*0e54*/ 	.byte	0x03, 0x38
        /*0e56*/ 	.short	0x004b


	//----- nvinfo : EIATTR_EXIT_INSTR_OFFSETS
	.align		4
        /*0e58*/ 	.byte	0x04, 0x1c
        /*0e5a*/ 	.short	(.L_49 - .L_48)


	//   ....[0]....
.L_48:
        /*0e5c*/ 	.word	0x00003ba0


	//   ....[1]....
        /*0e60*/ 	.word	0x00004090


	//   ....[2]....
        /*0e64*/ 	.word	0x000040f0


	//   ....[3]....
        /*0e68*/ 	.word	0x00005390


	//   ....[4]....
        /*0e6c*/ 	.word	0x00006270


	//   ....[5]....
        /*0e70*/ 	.word	0x000062b0


	//   ....[6]....
        /*0e74*/ 	.word	0x00008ef0


	//----- nvinfo : EIATTR_MAX_THREADS
	.align		4
.L_49:
        /*0e78*/ 	.byte	0x04, 0x05
        /*0e7a*/ 	.short	(.L_51 - .L_50)
.L_50:
        /*0e7c*/ 	.word	0x00000100
        /*0e80*/ 	.word	0x00000001
        /*0e84*/ 	.word	0x00000001


	//----- nvinfo : EIATTR_CRS_STACK_SIZE
	.align		4
.L_51:
        /*0e88*/ 	.byte	0x04, 0x1e
        /*0e8a*/ 	.short	(.L_53 - .L_52)
.L_52:
        /*0e8c*/ 	.word	0x00000000


	//----- nvinfo : EIATTR_CBANK_PARAM_SIZE
	.align		4
.L_53:
        /*0e90*/ 	.byte	0x03, 0x19
        /*0e92*/ 	.short	0x0800


	//----- nvinfo : EIATTR_PARAM_CBANK
	.align		4
        /*0e94*/ 	.byte	0x04, 0x0a
        /*0e96*/ 	.short	(.L_55 - .L_54)
	.align		4
.L_54:
        /*0e98*/ 	.word	index@(.nv.constant0._ZN7cutlass13device_kernelINS_4gemm6kernel13GemmUniversalIN4cute5tupleIJiiiiEEENS1_10collective13CollectiveMmaINS1_35MainloopSm100TmaUmmaWarpSpecializedILi26ELi2ELi4ENS5_IJNS4_1CILi4EEENSA_ILi2EEENSA_ILi1EEEEEEEENS5_IJNSA_ILi128EEESG_NSA_ILi64EEEEEENS_12float_e4m3_tENS5_IJlSD_lEEESJ_SK_NS4_8TiledMMAINS4_8MMA_AtomIJNS4_10MMA_TraitsINS4_25SM100_MMA_F8F6F4_2x1SM_SSEJSJ_SJ_fSG_SG_NS4_17integral_constantINS4_4UMMA5MajorELSR_0EEESS_NSP_INSQ_7ScaleInELST_0EEESU_EEEEEENS4_6LayoutINS5_IJSD_SD_SD_EEENS5_IJNSA_ILi0EEESZ_SZ_EEEEENS5_IJNS4_10UnderscoreES12_S12_EEEEENS4_28SM100_TMA_2SM_LOAD_MULTICASTENS4_14ComposedLayoutINS4_7SwizzleILi2ELi4ELi3EEENS4_18smem_ptr_flag_bitsILi8EEENSX_INS5_IJNSA_ILi8EEESH_EEENS5_IJSH_SD_EEEEEEEvNS4_8identityES15_S1F_vS1G_EENS_8epilogue10collective18CollectiveEpilogueINS1I_23Sm100TmaWarpSpecializedILi2ELi2ELi32ELb0ELb0EEEJNS5_IJSH_SG_SH_EEENS5_IJNSX_ISH_SD_EENSX_INS5_IJNSA_ILi32EEESC_EEENS5_IJSD_SH_EEEEEEEESJ_SK_SJ_SK_NS1I_6fusion15FusionCallbacksIS1M_NS1U_17LinearCombinationISJ_fSJ_fLNS_15FloatRoundStyleE2EEES1N_S1T_JEEENS4_5SM1004TMEM4LOAD26SM100_TMEM_LOAD_32dp32b32xENS4_13SM90_TMA_LOADENS16_INS17_ILi1ELi4ELi3EEES1A_NSX_INS5_IJS1B_S1P_EEENS5_IJS1P_SD_EEEEEEENS4_39AutoVectorizingCopyWithAssumedAlignmentILi128EEENS4_14SM90_TMA_STOREES29_S2B_S2B_EEEvvEEEEvNT_6ParamsE)
        /*0e9c*/ 	.short	0x0380
        /*0e9e*/ 	.short	0x0800


	//----- nvinfo : EIATTR_SW_WAR
	.align		4
.L_55:
        /*0ea0*/ 	.byte	0x04, 0x36
        /*0ea2*/ 	.short	(.L_57 - .L_56)
.L_56:
        /*0ea4*/ 	.word	0x00000008
.L_57:


//--------------------- .nv.callgraph             --------------------------
	.section	.nv.callgraph,"",@"SHT_CUDA_CALLGRAPH"
	.align	4
	.sectionentsize	8
	.align		4
        /*0000*/ 	.word	0x00000000
	.align		4
        /*0004*/ 	.word	0xffffffff
	.align		4
        /*0008*/ 	.word	index@(_ZN7cutlass13device_kernelINS_4gemm6kernel13GemmUniversalIN4cute5tupleIJiiiiEEENS1_10collective13CollectiveMmaINS1_35MainloopSm100TmaUmmaWarpSpecializedILi26ELi2ELi4ENS5_IJNS4_1CILi4EEENSA_ILi2EEENSA_ILi1EEEEEEEENS5_IJNSA_ILi128EEESG_NSA_ILi64EEEEEENS_12float_e4m3_tENS5_IJlSD_lEEESJ_SK_NS4_8TiledMMAINS4_8MMA_AtomIJNS4_10MMA_TraitsINS4_25SM100_MMA_F8F6F4_2x1SM_SSEJSJ_SJ_fSG_SG_NS4_17integral_constantINS4_4UMMA5MajorELSR_0EEESS_NSP_INSQ_7ScaleInELST_0EEESU_EEEEEENS4_6LayoutINS5_IJSD_SD_SD_EEENS5_IJNSA_ILi0EEESZ_SZ_EEEEENS5_IJNS4_10UnderscoreES12_S12_EEEEENS4_28SM100_TMA_2SM_LOAD_MULTICASTENS4_14ComposedLayoutINS4_7SwizzleILi2ELi4ELi3EEENS4_18smem_ptr_flag_bitsILi8EEENSX_INS5_IJNSA_ILi8EEESH_EEENS5_IJSH_SD_EEEEEEEvNS4_8identityES15_S1F_vS1G_EENS_8epilogue10collective18CollectiveEpilogueINS1I_23Sm100TmaWarpSpecializedILi2ELi2ELi32ELb0ELb0EEEJNS5_IJSH_SG_SH_EEENS5_IJNSX_ISH_SD_EENSX_INS5_IJNSA_ILi32EEESC_EEENS5_IJSD_SH_EEEEEEEESJ_SK_SJ_SK_NS1I_6fusion15FusionCallbacksIS1M_NS1U_17LinearCombinationISJ_fSJ_fLNS_15FloatRoundStyleE2EEES1N_S1T_JEEENS4_5SM1004TMEM4LOAD26SM100_TMEM_LOAD_32dp32b32xENS4_13SM90_TMA_LOADENS16_INS17_ILi1ELi4ELi3EEES1A_NSX_INS5_IJS1B_S1P_EEENS5_IJS1P_SD_EEEEEEENS4_39AutoVectorizingCopyWithAssumedAlignmentILi128EEENS4_14SM90_TMA_STOREES29_S2B_S2B_EEEvvEEEEvNT_6ParamsE)
	.align		4
        /*000c*/ 	.word	index@(__assertfail)
	.align		4
        /*0010*/ 	.word	0x00000000
	.align		4
        /*0014*/ 	.word	0xfffffffe
	.align		4
        /*0018*/ 	.word	0x00000000
	.align		4
        /*001c*/ 	.word	0xfffffffd
	.align		4
        /*0020*/ 	.word	0x00000000
	.align		4
        /*0024*/ 	.word	0xfffffffc


//--------------------- .nv.constant4             --------------------------
	.section	.nv.constant4,"a",@progbits
	.align	8
	.align		8
.nv.constant4:
        /*0000*/ 	.dword	__assertfail
	.align		8
        /*0008*/ 	.dword	__unnamed_1
	.align		8
        /*0010*/ 	.dword	__unnamed_2
	.align		8
        /*0018*/ 	.dword	_ZN40_INTERNAL_c7a42406_4_k_cu_f947e3cf_253894cuda3std3__45__cpo5beginE
	.align		8
        /*0020*/ 	.dword	_ZN40_INTERNAL_c7a42406_4_k_cu_f947e3cf_253894cuda3std3__45__cpo3endE
	.align		8
        /*0028*/ 	.dword	_ZN40_INTERNAL_c7a42406_4_k_cu_f947e3cf_253894cuda3std3__45__cpo6cbeginE
	.align		8
        /*0030*/ 	.dword	_ZN40_INTERNAL_c7a42406_4_k_cu_f947e3cf_253894cuda3std3__45__cpo4cendE
	.align		8
        /*0038*/ 	.dword	_ZN40_INTERNAL_c7a42406_4_k_cu_f947e3cf_253894cuda3std3__442_GLOBAL__N__c7a42406_4_k_cu_f947e3cf_253896ignoreE
	.align		8
        /*0040*/ 	.dword	_ZN40_INTERNAL_c7a42406_4_k_cu_f947e3cf_253894cuda3std3__419piecewise_constructE
	.align		8
        /*0048*/ 	.dword	_ZN40_INTERNAL_c7a42406_4_k_cu_f947e3cf_253894cuda3std3__48in_placeE
	.align		8
        /*0050*/ 	.dword	_ZN40_INTERNAL_c7a42406_4_k_cu_f947e3cf_253894cuda3std6ranges3__45__cpo4swapE
	.align		8
        /*0058*/ 	.dword	_ZN40_INTERNAL_c7a42406_4_k_cu_f947e3cf_253894cuda3std6ranges3__45__cpo9iter_moveE
	.align		8
        /*0060*/ 	.dword	_ZN40_INTERNAL_c7a42406_4_k_cu_f947e3cf_253894cute7productE
	.align		8
        /*0068*/ 	.dword	_ZN40_INTERNAL_c7a42406_4_k_cu_f947e3cf_253894cute1_E
	.align		8
        /*0070*/ 	.dword	$str$25
	.align		8
        /*0078*/ 	.dword	$str$26
	.align		8
        /*0080*/ 	.dword	$str$27
	.align		8
        /*0088*/ 	.dword	$str$28


//--------------------- .text._ZN7cutlass13device_kernelINS_4gemm6kernel13GemmUniversalIN4cute5tupleIJiiiiEEENS1_10collective13CollectiveMmaINS1_35MainloopSm100TmaUmmaWarpSpecializedILi26ELi2ELi4ENS5_IJNS4_1CILi4EEENSA_ILi2EEENSA_ILi1EEEEEEEENS5_IJNSA_ILi128EEESG_NSA_ILi64EEEEEENS_12float_e4m3_tENS5_IJlSD_lEEESJ_SK_NS4_8TiledMMAINS4_8MMA_AtomIJNS4_10MMA_TraitsINS4_25SM100_MMA_F8F6F4_2x1SM_SSEJSJ_SJ_fSG_SG_NS4_17integral_constantINS4_4UMMA5MajorELSR_0EEESS_NSP_INSQ_7ScaleInELST_0EEESU_EEEEEENS4_6LayoutINS5_IJSD_SD_SD_EEENS5_IJNSA_ILi0EEESZ_SZ_EEEEENS5_IJNS4_10UnderscoreES12_S12_EEEEENS4_28SM100_TMA_2SM_LOAD_MULTICASTENS4_14ComposedLayoutINS4_7SwizzleILi2ELi4ELi3EEENS4_18smem_ptr_flag_bitsILi8EEENSX_INS5_IJNSA_ILi8EEESH_EEENS5_IJSH_SD_EEEEEEEvNS4_8identityES15_S1F_vS1G_EENS_8epilogue10collective18CollectiveEpilogueINS1I_23Sm100TmaWarpSpecializedILi2ELi2ELi32ELb0ELb0EEEJNS5_IJSH_SG_SH_EEENS5_IJNSX_ISH_SD_EENSX_INS5_IJNSA_ILi32EEESC_EEENS5_IJSD_SH_EEEEEEEESJ_SK_SJ_SK_NS1I_6fusion15FusionCallbacksIS1M_NS1U_17LinearCombinationISJ_fSJ_fLNS_15FloatRoundStyleE2EEES1N_S1T_JEEENS4_5SM1004TMEM4LOAD26SM100_TMEM_LOAD_32dp32b32xENS4_13SM90_TMA_LOADENS16_INS17_ILi1ELi4ELi3EEES1A_NSX_INS5_IJS1B_S1P_EEENS5_IJS1P_SD_EEEEEEENS4_39AutoVectorizingCopyWithAssumedAlignmentILi128EEENS4_14SM90_TMA_STOREES29_S2B_S2B_EEEvvEEEEvNT_6ParamsE --------------------------
	.section	.text._ZN7cutlass13device_kernelINS_4gemm6kernel13GemmUniversalIN4cute5tupleIJiiiiEEENS1_10collective13CollectiveMmaINS1_35MainloopSm100TmaUmmaWarpSpecializedILi26ELi2ELi4ENS5_IJNS4_1CILi4EEENSA_ILi2EEENSA_ILi1EEEEEEEENS5_IJNSA_ILi128EEESG_NSA_ILi64EEEEEENS_12float_e4m3_tENS5_IJlSD_lEEESJ_SK_NS4_8TiledMMAINS4_8MMA_AtomIJNS4_10MMA_TraitsINS4_25SM100_MMA_F8F6F4_2x1SM_SSEJSJ_SJ_fSG_SG_NS4_17integral_constantINS4_4UMMA5MajorELSR_0EEESS_NSP_INSQ_7ScaleInELST_0EEESU_EEEEEENS4_6LayoutINS5_IJSD_SD_SD_EEENS5_IJNSA_ILi0EEESZ_SZ_EEEEENS5_IJNS4_10UnderscoreES12_S12_EEEEENS4_28SM100_TMA_2SM_LOAD_MULTICASTENS4_14ComposedLayoutINS4_7SwizzleILi2ELi4ELi3EEENS4_18smem_ptr_flag_bitsILi8EEENSX_INS5_IJNSA_ILi8EEESH_EEENS5_IJSH_SD_EEEEEEEvNS4_8identityES15_S1F_vS1G_EENS_8epilogue10collective18CollectiveEpilogueINS1I_23Sm100TmaWarpSpecializedILi2ELi2ELi32ELb0ELb0EEEJNS5_IJSH_SG_SH_EEENS5_IJNSX_ISH_SD_EENSX_INS5_IJNSA_ILi32EEESC_EEENS5_IJSD_SH_EEEEEEEESJ_SK_SJ_SK_NS1I_6fusion15FusionCallbacksIS1M_NS1U_17LinearCombinationISJ_fSJ_fLNS_15FloatRoundStyleE2EEES1N_S1T_JEEENS4_5SM1004TMEM4LOAD26SM100_TMEM_LOAD_32dp32b32xENS4_13SM90_TMA_LOADENS16_INS17_ILi1ELi4ELi3EEES1A_NSX_INS5_IJS1B_S1P_EEENS5_IJS1P_SD_EEEEEEENS4_39AutoVectorizingCopyWithAssumedAlignmentILi128EEENS4_14SM90_TMA_STOREES29_S2B_S2B_EEEvvEEEEvNT_6ParamsE,"ax",@progbits
	.align	128
.text._ZN7cutlass13device_kernelINS_4gemm6kernel13GemmUniversalIN4cute5tupleIJiiiiEEENS1_10collective13CollectiveMmaINS1_35MainloopSm100TmaUmmaWarpSpecializedILi26ELi2ELi4ENS5_IJNS4_1CILi4EEENSA_ILi2EEENSA_ILi1EEEEEEEENS5_IJNSA_ILi128EEESG_NSA_ILi64EEEEEENS_12float_e4m3_tENS5_IJlSD_lEEESJ_SK_NS4_8TiledMMAINS4_8MMA_AtomIJNS4_10MMA_TraitsINS4_25SM100_MMA_F8F6F4_2x1SM_SSEJSJ_SJ_fSG_SG_NS4_17integral_constantINS4_4UMMA5MajorELSR_0EEESS_NSP_INSQ_7ScaleInELST_0EEESU_EEEEEENS4_6LayoutINS5_IJSD_SD_SD_EEENS5_IJNSA_ILi0EEESZ_SZ_EEEEENS5_IJNS4_10UnderscoreES12_S12_EEEEENS4_28SM100_TMA_2SM_LOAD_MULTICASTENS4_14ComposedLayoutINS4_7SwizzleILi2ELi4ELi3EEENS4_18smem_ptr_flag_bitsILi8EEENSX_INS5_IJNSA_ILi8EEESH_EEENS5_IJSH_SD_EEEEEEEvNS4_8identityES15_S1F_vS1G_EENS_8epilogue10collective18CollectiveEpilogueINS1I_23Sm100TmaWarpSpecializedILi2ELi2ELi32ELb0ELb0EEEJNS5_IJSH_SG_SH_EEENS5_IJNSX_ISH_SD_EENSX_INS5_IJNSA_ILi32EEESC_EEENS5_IJSD_SH_EEEEEEEESJ_SK_SJ_SK_NS1I_6fusion15FusionCallbacksIS1M_NS1U_17LinearCombinationISJ_fSJ_fLNS_15FloatRoundStyleE2EEES1N_S1T_JEEENS4_5SM1004TMEM4LOAD26SM100_TMEM_LOAD_32dp32b32xENS4_13SM90_TMA_LOADENS16_INS17_ILi1ELi4ELi3EEES1A_NSX_INS5_IJS1B_S1P_EEENS5_IJS1P_SD_EEEEEEENS4_39AutoVectorizingCopyWithAssumedAlignmentILi128EEENS4_14SM90_TMA_STOREES29_S2B_S2B_EEEvvEEEEvNT_6ParamsE:
        .type           _ZN7cutlass13device_kernelINS_4gemm6kernel13GemmUniversalIN4cute5tupleIJiiiiEEENS1_10collective13CollectiveMmaINS1_35MainloopSm100TmaUmmaWarpSpecializedILi26ELi2ELi4ENS5_IJNS4_1CILi4EEENSA_ILi2EEENSA_ILi1EEEEEEEENS5_IJNSA_ILi128EEESG_NSA_ILi64EEEEEENS_12float_e4m3_tENS5_IJlSD_lEEESJ_SK_NS4_8TiledMMAINS4_8MMA_AtomIJNS4_10MMA_TraitsINS4_25SM100_MMA_F8F6F4_2x1SM_SSEJSJ_SJ_fSG_SG_NS4_17integral_constantINS4_4UMMA5MajorELSR_0EEESS_NSP_INSQ_7ScaleInELST_0EEESU_EEEEEENS4_6LayoutINS5_IJSD_SD_SD_EEENS5_IJNSA_ILi0EEESZ_SZ_EEEEENS5_IJNS4_10UnderscoreES12_S12_EEEEENS4_28SM100_TMA_2SM_LOAD_MULTICASTENS4_14ComposedLayoutINS4_7SwizzleILi2ELi4ELi3EEENS4_18smem_ptr_flag_bitsILi8EEENSX_INS5_IJNSA_ILi8EEESH_EEENS5_IJSH_SD_EEEEEEEvNS4_8identityES15_S1F_vS1G_EENS_8epilogue10collective18CollectiveEpilogueINS1I_23Sm100TmaWarpSpecializedILi2ELi2ELi32ELb0ELb0EEEJNS5_IJSH_SG_SH_EEENS5_IJNSX_ISH_SD_EENSX_INS5_IJNSA_ILi32EEESC_EEENS5_IJSD_SH_EEEEEEEESJ_SK_SJ_SK_NS1I_6fusion15FusionCallbacksIS1M_NS1U_17LinearCombinationISJ_fSJ_fLNS_15FloatRoundStyleE2EEES1N_S1T_JEEENS4_5SM1004TMEM4LOAD26SM100_TMEM_LOAD_32dp32b32xENS4_13SM90_TMA_LOADENS16_INS17_ILi1ELi4ELi3EEES1A_NSX_INS5_IJS1B_S1P_EEENS5_IJS1P_SD_EEEEEEENS4_39AutoVectorizingCopyWithAssumedAlignmentILi128EEENS4_14SM90_TMA_STOREES29_S2B_S2B_EEEvvEEEEvNT_6ParamsE,@function
        .size           _ZN7cutlass13device_kernelINS_4gemm6kernel13GemmUniversalIN4cute5tupleIJiiiiEEENS1_10collective13CollectiveMmaINS1_35MainloopSm100TmaUmmaWarpSpecializedILi26ELi2ELi4ENS5_IJNS4_1CILi4EEENSA_ILi2EEENSA_ILi1EEEEEEEENS5_IJNSA_ILi128EEESG_NSA_ILi64EEEEEENS_12float_e4m3_tENS5_IJlSD_lEEESJ_SK_NS4_8TiledMMAINS4_8MMA_AtomIJNS4_10MMA_TraitsINS4_25SM100_MMA_F8F6F4_2x1SM_SSEJSJ_SJ_fSG_SG_NS4_17integral_constantINS4_4UMMA5MajorELSR_0EEESS_NSP_INSQ_7ScaleInELST_0EEESU_EEEEEENS4_6LayoutINS5_IJSD_SD_SD_EEENS5_IJNSA_ILi0EEESZ_SZ_EEEEENS5_IJNS4_10UnderscoreES12_S12_EEEEENS4_28SM100_TMA_2SM_LOAD_MULTICASTENS4_14ComposedLayoutINS4_7SwizzleILi2ELi4ELi3EEENS4_18smem_ptr_flag_bitsILi8EEENSX_INS5_IJNSA_ILi8EEESH_EEENS5_IJSH_SD_EEEEEEEvNS4_8identityES15_S1F_vS1G_EENS_8epilogue10collective18CollectiveEpilogueINS1I_23Sm100TmaWarpSpecializedILi2ELi2ELi32ELb0ELb0EEEJNS5_IJSH_SG_SH_EEENS5_IJNSX_ISH_SD_EENSX_INS5_IJNSA_ILi32EEESC_EEENS5_IJSD_SH_EEEEEEEESJ_SK_SJ_SK_NS1I_6fusion15FusionCallbacksIS1M_NS1U_17LinearCombinationISJ_fSJ_fLNS_15FloatRoundStyleE2EEES1N_S1T_JEEENS4_5SM1004TMEM4LOAD26SM100_TMEM_LOAD_32dp32b32xENS4_13SM90_TMA_LOADENS16_INS17_ILi1ELi4ELi3EEES1A_NSX_INS5_IJS1B_S1P_EEENS5_IJS1P_SD_EEEEEEENS4_39AutoVectorizingCopyWithAssumedAlignmentILi128EEENS4_14SM90_TMA_STOREES29_S2B_S2B_EEEvvEEEEvNT_6ParamsE,(.L_x_230 - _ZN7cutlass13device_kernelINS_4gemm6kernel13GemmUniversalIN4cute5tupleIJiiiiEEENS1_10collective13CollectiveMmaINS1_35MainloopSm100TmaUmmaWarpSpecializedILi26ELi2ELi4ENS5_IJNS4_1CILi4EEENSA_ILi2EEENSA_ILi1EEEEEEEENS5_IJNSA_ILi128EEESG_NSA_ILi64EEEEEENS_12float_e4m3_tENS5_IJlSD_lEEESJ_SK_NS4_8TiledMMAINS4_8MMA_AtomIJNS4_10MMA_TraitsINS4_25SM100_MMA_F8F6F4_2x1SM_SSEJSJ_SJ_fSG_SG_NS4_17integral_constantINS4_4UMMA5MajorELSR_0EEESS_NSP_INSQ_7ScaleInELST_0EEESU_EEEEEENS4_6LayoutINS5_IJSD_SD_SD_EEENS5_IJNSA_ILi0EEESZ_SZ_EEEEENS5_IJNS4_10UnderscoreES12_S12_EEEEENS4_28SM100_TMA_2SM_LOAD_MULTICASTENS4_14ComposedLayoutINS4_7SwizzleILi2ELi4ELi3EEENS4_18smem_ptr_flag_bitsILi8EEENSX_INS5_IJNSA_ILi8EEESH_EEENS5_IJSH_SD_EEEEEEEvNS4_8identityES15_S1F_vS1G_EENS_8epilogue10collective18CollectiveEpilogueINS1I_23Sm100TmaWarpSpecializedILi2ELi2ELi32ELb0ELb0EEEJNS5_IJSH_SG_SH_EEENS5_IJNSX_ISH_SD_EENSX_INS5_IJNSA_ILi32EEESC_EEENS5_IJSD_SH_EEEEEEEESJ_SK_SJ_SK_NS1I_6fusion15FusionCallbacksIS1M_NS1U_17LinearCombinationISJ_fSJ_fLNS_15FloatRoundStyleE2EEES1N_S1T_JEEENS4_5SM1004TMEM4LOAD26SM100_TMEM_LOAD_32dp32b32xENS4_13SM90_TMA_LOADENS16_INS17_ILi1ELi4ELi3EEES1A_NSX_INS5_IJS1B_S1P_EEENS5_IJS1P_SD_EEEEEEENS4_39AutoVectorizingCopyWithAssumedAlignmentILi128EEENS4_14SM90_TMA_STOREES29_S2B_S2B_EEEvvEEEEvNT_6ParamsE)
        .other          _ZN7cutlass13device_kernelINS_4gemm6kernel13GemmUniversalIN4cute5tupleIJiiiiEEENS1_10collective13CollectiveMmaINS1_35MainloopSm100TmaUmmaWarpSpecializedILi26ELi2ELi4ENS5_IJNS4_1CILi4EEENSA_ILi2EEENSA_ILi1EEEEEEEENS5_IJNSA_ILi128EEESG_NSA_ILi64EEEEEENS_12float_e4m3_tENS5_IJlSD_lEEESJ_SK_NS4_8TiledMMAINS4_8MMA_AtomIJNS4_10MMA_TraitsINS4_25SM100_MMA_F8F6F4_2x1SM_SSEJSJ_SJ_fSG_SG_NS4_17integral_constantINS4_4UMMA5MajorELSR_0EEESS_NSP_INSQ_7ScaleInELST_0EEESU_EEEEEENS4_6LayoutINS5_IJSD_SD_SD_EEENS5_IJNSA_ILi0EEESZ_SZ_EEEEENS5_IJNS4_10UnderscoreES12_S12_EEEEENS4_28SM100_TMA_2SM_LOAD_MULTICASTENS4_14ComposedLayoutINS4_7SwizzleILi2ELi4ELi3EEENS4_18smem_ptr_flag_bitsILi8EEENSX_INS5_IJNSA_ILi8EEESH_EEENS5_IJSH_SD_EEEEEEEvNS4_8identityES15_S1F_vS1G_EENS_8epilogue10collective18CollectiveEpilogueINS1I_23Sm100TmaWarpSpecializedILi2ELi2ELi32ELb0ELb0EEEJNS5_IJSH_SG_SH_EEENS5_IJNSX_ISH_SD_EENSX_INS5_IJNSA_ILi32EEESC_EEENS5_IJSD_SH_EEEEEEEESJ_SK_SJ_SK_NS1I_6fusion15FusionCallbacksIS1M_NS1U_17LinearCombinationISJ_fSJ_fLNS_15FloatRoundStyleE2EEES1N_S1T_JEEENS4_5SM1004TMEM4LOAD26SM100_TMEM_LOAD_32dp32b32xENS4_13SM90_TMA_LOADENS16_INS17_ILi1ELi4ELi3EEES1A_NSX_INS5_IJS1B_S1P_EEENS5_IJS1P_SD_EEEEEEENS4_39AutoVectorizingCopyWithAssumedAlignmentILi128EEENS4_14SM90_TMA_STOREES29_S2B_S2B_EEEvvEEEEvNT_6ParamsE,@"STO_CUDA_ENTRY STV_DEFAULT"
_ZN7cutlass13device_kernelINS_4gemm6kernel13GemmUniversalIN4cute5tupleIJiiiiEEENS1_10collective13CollectiveMmaINS1_35MainloopSm100TmaUmmaWarpSpecializedILi26ELi2ELi4ENS5_IJNS4_1CILi4EEENSA_ILi2EEENSA_ILi1EEEEEEEENS5_IJNSA_ILi128EEESG_NSA_ILi64EEEEEENS_12float_e4m3_tENS5_IJlSD_lEEESJ_SK_NS4_8TiledMMAINS4_8MMA_AtomIJNS4_10MMA_TraitsINS4_25SM100_MMA_F8F6F4_2x1SM_SSEJSJ_SJ_fSG_SG_NS4_17integral_constantINS4_4UMMA5MajorELSR_0EEESS_NSP_INSQ_7ScaleInELST_0EEESU_EEEEEENS4_6LayoutINS5_IJSD_SD_SD_EEENS5_IJNSA_ILi0EEESZ_SZ_EEEEENS5_IJNS4_10UnderscoreES12_S12_EEEEENS4_28SM100_TMA_2SM_LOAD_MULTICASTENS4_14ComposedLayoutINS4_7SwizzleILi2ELi4ELi3EEENS4_18smem_ptr_flag_bitsILi8EEENSX_INS5_IJNSA_ILi8EEESH_EEENS5_IJSH_SD_EEEEEEEvNS4_8identityES15_S1F_vS1G_EENS_8epilogue10collective18CollectiveEpilogueINS1I_23Sm100TmaWarpSpecializedILi2ELi2ELi32ELb0ELb0EEEJNS5_IJSH_SG_SH_EEENS5_IJNSX_ISH_SD_EENSX_INS5_IJNSA_ILi32EEESC_EEENS5_IJSD_SH_EEEEEEEESJ_SK_SJ_SK_NS1I_6fusion15FusionCallbacksIS1M_NS1U_17LinearCombinationISJ_fSJ_fLNS_15FloatRoundStyleE2EEES1N_S1T_JEEENS4_5SM1004TMEM4LOAD26SM100_TMEM_LOAD_32dp32b32xENS4_13SM90_TMA_LOADENS16_INS17_ILi1ELi4ELi3EEES1A_NSX_INS5_IJS1B_S1P_EEENS5_IJS1P_SD_EEEEEEENS4_39AutoVectorizingCopyWithAssumedAlignmentILi128EEENS4_14SM90_TMA_STOREES29_S2B_S2B_EEEvvEEEEvNT_6ParamsE:
[----:B------:R-:W1:Y:S01]  /*0000*/  LDC R1, c[0x0][0x37c] ;  /* 0x0000df00ff017b82 */ /* 0x000e620000000800 */
[----:B------:R-:W2:Y:S01]  /*0010*/  S2R R99, SR_TID.X ;  /* 0x0000000000637919 */ /* 0x000ea20000002100 */
[----:B------:R-:W3:Y:S06]  /*0020*/  LDCU.64 UR8, c[0x0][0x890] ;  /* 0x00011200ff0877ac */ /* 0x000eec0008000a00 */
[----:B------:R-:W4:Y:S01]  /*0030*/  S2UR UR45, SR_CgaCtaId ;  /* 0x00000000002d79c3 */ /* 0x000f220000008800 */
[----:B------:R-:W-:Y:S02]  /*0040*/  PRMT R90, RZ, 0x7610, R90 ;  /* 0x00007610ff5a7816 */ /* 0x000fe4000000005a */
[----:B------:R-:W-:-:S02]  /*0050*/  ELECT P0, URZ, PT ;  /* 0x0000000000ff782f */ /* 0x000fc40003800000 */
[----:B---3--:R-:W-:-:S04]  /*0060*/  ISETP.NE.U32.AND P1, PT, RZ, UR8, PT ;  /* 0x00000008ff007c0c */ /* 0x008fc8000bf25070 */
[----:B------:R-:W-:Y:S01]  /*0070*/  ISETP.NE.AND.EX P2, PT, RZ, UR9, PT, P1 ;  /* 0x00000009ff007c0c */ /* 0x000fe2000bf45310 */
[----:B----4-:R-:W-:Y:S02]  /*0080*/  ULOP3.LUT UR33, UR45, 0x1, URZ, 0xc0, !UPT ;  /* 0x000000012d217892 */ /* 0x010fe4000f8ec0ff */
[----:B------:R-:W-:Y:S01]  /*0090*/  ULOP3.LUT UR34, UR45, 0x1, URZ, 0x3c, !UPT ;  /* 0x000000012d227892 */ /* 0x000fe2000f8e3cff */
[----:B--2---:R-:W-:-:S05]  /*00a0*/  SHF.R.U32.HI R91, RZ, 0x5, R99 ;  /* 0x00000005ff5b7819 */ /* 0x004fca0000011663 */
[----:B------:R-:W2:Y:S02]  /*00b0*/  SHFL.IDX PT, R0, R91, RZ, 0x1f ;  /* 0x00001fff5b007589 */ /* 0x000ea400000e0000 */
[----:B--2---:R-:W-:Y:S02]  /*00c0*/  R2UR UR25, R0 ;  /* 0x00000000001972ca */ /* 0x004fe400000e0000 */
[----:B-1----:R-:W-:Y:S05]  /*00d0*/  @P2 BRA `(.L_x_0) ;  /* 0x0000000000302947 */ /* 0x002fea0003800000 */
[----:B------:R-:W1:Y:S02]  /*00e0*/  LDCU.64 UR4, c[0x0][0x888] ;  /* 0x00011100ff0477ac */ /* 0x000e640008000a00 */
[----:B-1----:R-:W-:-:S04]  /*00f0*/  UISETP.NE.U32.AND UP0, UPT, UR4, URZ, UPT ;  /* 0x000000ff0400728c */ /* 0x002fc8000bf05070 */
[----:B------:R-:W-:-:S09]  /*0100*/  UISETP.NE.AND.EX UP0, UPT, UR5, URZ, UPT, UP0 ;  /* 0x000000ff0500728c */ /* 0x000fd2000bf05300 */
[----:B------:R-:W-:Y:S05]  /*0110*/  BRA.U !UP0, `(.L_x_1) ;  /* 0x0000000108147547 */ /* 0x000fea000b800000 */
[----:B------:R-:W1:Y:S01]  /*0120*/  LDC.64 R2, c[0x0][0x888] ;  /* 0x00022200ff027b82 */ /* 0x000e620000000a00 */
[----:B------:R-:W1:Y:S02]  /*0130*/  LDCU.64 UR4, c[0x0][0x358] ;  /* 0x00006b00ff0477ac */ /* 0x000e640008000a00 */
[----:B-1----:R1:W5:Y:S01]  /*0140*/  LDG.E R41, desc[UR4][R2.64] ;  /* 0x0000000402297981 */ /* 0x002362000c1e1900 */
[----:B------:R-:W-:Y:S01]  /*0150*/  HFMA2 R90, -RZ, RZ, 0, 5.9604644775390625e-08 ;  /* 0x00000001ff5a7431 */ /* 0x000fe200000001ff */
[----:B------:R-:W-:Y:S05]  /*0160*/  BRA `(.L_x_0) ;  /* 0x00000000000c7947 */ /* 0x000fea0003800000 */
.L_x_1:
[----:B------:R-:W1:Y:S01]  /*0170*/  LDCU UR4, c[0x0][0x880] ;  /* 0x00011000ff0477ac */ /* 0x000e620008000800 */
[----:B------:R-:W-:Y:S01]  /*0180*/  HFMA2 R90, -RZ, RZ, 0, 5.9604644775390625e-08 ;  /* 0x00000001ff5a7431 */ /* 0x000fe200000001ff */
[----:B-1----:R-:W-:-:S07]  /*0190*/  MOV R41, UR4 ;  /* 0x0000000400297c02 */ /* 0x002fce0008000f00 */
.L_x_0:
[----:B------:R-:W2:Y:S02]  /*01a0*/  LDCU.64 UR4, c[0x0][0x8b0] ;  /* 0x00011600ff0477ac */ /* 0x000ea40008000a00 */
[----:B--2---:R-:W-:-:S04]  /*01b0*/  UISETP.NE.U32.AND UP0, UPT, UR4, URZ, UPT ;  /* 0x000000ff0400728c */ /* 0x004fc8000bf05070 */
[----:B------:R-:W-:-:S09]  /*01c0*/  UISETP.NE.AND.EX UP0, UPT, UR5, URZ, UPT, UP0 ;  /* 0x000000ff0500728c */ /* 0x000fd2000bf05300 */
[----:B------:R-:W-:Y:S05]  /*01d0*/  BRA.U UP0, `(.L_x_2) ;  /* 0x0000000100287547 */ /* 0x000fea000b800000 */
[----:B------:R-:W2:Y:S02]  /*01e0*/  LDCU.64 UR4, c[0x0][0x8a8] ;  /* 0x00011500ff0477ac */ /* 0x000ea40008000a00 */
[----:B--2---:R-:W-:-:S04]  /*01f0*/  UISETP.NE.U32.AND UP0, UPT, UR4, URZ, UPT ;  /* 0x000000ff0400728c */ /* 0x004fc8000bf05070 */
[----:B------:R-:W-:-:S09]  /*0200*/  UISETP.NE.AND.EX UP0, UPT, UR5, URZ, UPT, UP0 ;  /* 0x000000ff0500728c */ /* 0x000fd2000bf05300 */
[----:B------:R-:W-:Y:S05]  /*0210*/  BRA.U !UP0, `(.L_x_3) ;  /* 0x0000000108107547 */ /* 0x000fea000b800000 */
[----:B------:R-:W2:Y:S01]  /*0220*/  LDC.64 R38, c[0x0][0x8a8] ;  /* 0x00022a00ff267b82 */ /* 0x000ea20000000a00 */
[----:B------:R-:W2:Y:S02]  /*0230*/  LDCU.64 UR4, c[0x0][0x358] ;  /* 0x00006b00ff0477ac */ /* 0x000ea40008000a00 */
[----:B--2---:R2:W5:Y:S01]  /*0240*/  LDG.E R38, desc[UR4][R38.64] ;  /* 0x0000000426267981 */ /* 0x004562000c1e1900 */
[----:B------:R-:W-:Y:S05]  /*0250*/  BRA `(.L_x_2) ;  /* 0x0000000000087947 */ /* 0x000fea0003800000 */
.L_x_3:
[----:B------:R-:W2:Y:S02]  /*0260*/  LDCU UR4, c[0x0][0x8a0] ;  /* 0x00011400ff0477ac */ /* 0x000ea40008000800 */
[----:B--2---:R-:W-:Y:S02]  /*0270*/  MOV R38, UR4 ;  /* 0x0000000400267c02 */ /* 0x004fe40008000f00 */
.L_x_2:
[----:B------:R-:W-:Y:S01]  /*0280*/  IMAD.U32 R0, RZ, RZ, UR25 ;  /* 0x00000019ff007e24 */ /* 0x000fe2000f8e00ff */
[----:B------:R-:W-:Y:S04]  /*0290*/  BSSY.RECONVERGENT B0, `(.L_x_4) ;  /* 0x000000c000007945 */ /* 0x000fe80003800200 */
[C---:B------:R-:W-:Y:S02]  /*02a0*/  ISETP.NE.OR P3, PT, R0.reuse, 0x1, !P0 ;  /* 0x000000010000780c */ /* 0x040fe40004765670 */
[----:B------:R-:W-:-:S11]  /*02b0*/  ISETP.NE.OR P2, PT, R0, 0x3, !P0 ;  /* 0x000000030000780c */ /* 0x000fd60004745670 */
[----:B------:R-:W-:Y:S05]  /*02c0*/  @P3 BRA `(.L_x_5) ;  /* 0x0000000000203947 */ /* 0x000fea0003800000 */
[----:B------:R-:W3:Y:S02]  /*02d0*/  LDCU.64 UR4, c[0x0][0x348] ;  /* 0x00006900ff0477ac */ /* 0x000ee40008000a00 */
[----:B---3--:R-:W-:Y:S02]  /*02e0*/  UIADD3 UR6, UP1, UPT, UR4, 0x80, URZ ;  /* 0x0000008004067890 */ /* 0x008fe4000ff3e0ff */
[----:B------:R-:W-:Y:S02]  /*02f0*/  UIADD3 UR4, UP0, UPT, UR4, 0x180, URZ ;  /* 0x0000018004047890 */ /* 0x000fe4000ff1e0ff */
[----:B------:R-:W-:Y:S02]  /*0300*/  UIADD3.X UR7, UPT, UPT, URZ, UR5, URZ, UP1, !UPT ;  /* 0x00000005ff077290 */ /* 0x000fe40008ffe4ff */
[----:B------:R-:W-:-:S07]  /*0310*/  UIADD3.X UR5, UPT, UPT, URZ, UR5, URZ, UP0, !UPT ;  /* 0x00000005ff057290 */ /* 0x000fce00087fe4ff */
[----:B------:R3:W-:Y:S02]  /*0320*/  UTMACCTL.PF [UR6] ;  /* 0x00000000060079b9 */ /* 0x0007e40008040000 */
[----:B------:R3:W-:Y:S02]  /*0330*/  UTMACCTL.PF [UR4] ;  /* 0x00000000040079b9 */ /* 0x0007e40008040000 */
[----:B---3--:R-:W-:Y:S01]  /*0340*/  NOP ;  /* 0x0000000000007918 */ /* 0x008fe20000000000 */
.L_x_5:
[----:B------:R-:W-:Y:S05]  /*0350*/  BSYNC.RECONVERGENT B0 ;  /* 0x0000000000007941 */ /* 0x000fea0003800200 */
.L_x_4:
[----:B------:R-:W-:Y:S04]  /*0360*/  BSSY.RECONVERGENT B0, `(.L_x_6) ;  /* 0x000000a000007945 */ /* 0x000fe80003800200 */
        /* <DEDUP_REMOVED lines=9> */
.L_x_7:
[----:B------:R-:W-:Y:S05]  /*0400*/  BSYNC.RECONVERGENT B0 ;  /* 0x0000000000007941 */ /* 0x000fea0003800200 */
.L_x_6:
[----:B------:R-:W3:Y:S01]  /*0410*/  LDCU.64 UR4, c[0x0][0x888] ;  /* 0x00011100ff0477ac */ /* 0x000ee20008000a00 */
[----:B------:R-:W-:Y:S01]  /*0420*/  ISETP.NE.AND.EX P1, PT, RZ, UR9, PT, P1 ;  /* 0x00000009ff007c0c */ /* 0x000fe2000bf25310 */
[----:B------:R-:W-:Y:S01]  /*0430*/  UPLOP3.LUT UP5, UPT, UPT, UPT, UPT, 0x80, 0x8 ;  /* 0x000000000008789c */ /* 0x000fe20003faf070 */
[----:B---3--:R-:W-:-:S04]  /*0440*/  ISETP.NE.U32.AND P2, PT, RZ, UR4, PT ;  /* 0x00000004ff007c0c */ /* 0x008fc8000bf45070 */
[----:B------:R-:W-:-:S13]  /*0450*/  ISETP.NE.AND.EX P2, PT, RZ, UR5, PT, P2 ;  /* 0x00000005ff007c0c */ /* 0x000fda000bf45320 */
[----:B------:R-:W-:Y:S05]  /*0460*/  @P2 BRA P1, `(.L_x_8) ;  /* 0x0000000000282947 */ /* 0x000fea0000800000 */
[----:B------:R-:W-:Y:S01]  /*0470*/  UISETP.NE.U32.AND UP0, UPT, UR8, URZ, UPT ;  /* 0x000000ff0800728c */ /* 0x000fe2000bf05070 */
[----:B-----5:R-:W-:Y:S01]  /*0480*/  FSETP.NEU.AND P1, PT, R41, RZ, PT ;  /* 0x000000ff2900720b */ /* 0x020fe20003f2d000 */
[----:B------:R-:W-:Y:S02]  /*0490*/  UISETP.NE.U32.AND UP2, UPT, UR4, URZ, UPT ;  /* 0x000000ff0400728c */ /* 0x000fe4000bf45070 */
[----:B------:R-:W-:Y:S02]  /*04a0*/  UISETP.NE.AND.EX UP1, UPT, UR9, URZ, UPT, UP0 ;  /* 0x000000ff0900728c */ /* 0x000fe4000bf25300 */
[----:B------:R-:W-:-:S04]  /*04b0*/  UISETP.NE.AND.EX UP0, UPT, UR5, URZ, UPT, UP2 ;  /* 0x000000ff0500728c */ /* 0x000fc8000bf05320 */
[----:B------:R-:W-:-:S04]  /*04c0*/  USEL UR4, URZ, 0xffffffff, UP0 ;  /* 0xffffffffff047887 */ /* 0x000fc80008000000 */
[----:B------:R-:W-:Y:S01]  /*04d0*/  VOTEU.ANY UP0, P1 ;  /* 0x0000000000ff7886 */ /* 0x000fe20000800100 */
[----:B------:R-:W-:-:S04]  /*04e0*/  @!UP1 USEL UR4, URZ, 0xffffffff, UP0 ;  /* 0xffffffffff049887 */ /* 0x000fc80008000000 */
[----:B------:R-:W-:-:S04]  /*04f0*/  ULOP3.LUT UR4, UR4, 0x1, URZ, 0xc0, !UPT ;  /* 0x0000000104047892 */ /* 0x000fc8000f8ec0ff */
[----:B------:R-:W-:-:S11]  /*0500*/  UISETP.NE.U32.AND UP5, UPT, UR4, 0x1, UPT ;  /* 0x000000010400788c */ /* 0x000fd6000bfa5070 */
.L_x_8:
[----:B------:R-:W3:Y:S01]  /*0510*/  SHFL.IDX PT, R0, R91, RZ, 0x1f ;  /* 0x00001fff5b007589 */ /* 0x000ee200000e0000 */
[----:B------:R-:W-:-:S04]  /*0520*/  UISETP.NE.AND UP0, UPT, UR25, 0x2, UPT ;  /* 0x000000021900788c */ /* 0x000fc8000bf05270 */
[----:B------:R-:W-:Y:S02]  /*0530*/  UISETP.EQ.AND UP1, UPT, UR33, URZ, !UP0 ;  /* 0x000000ff2100728c */ /* 0x000fe4000c722270 */
[----:B------:R-:W-:-:S04]  /*0540*/  USEL UR44, URZ, 0x1, UP0 ;  /* 0x00000001ff2c7887 */ /* 0x000fc80008000000 */
[----:B------:R-:W-:Y:S02]  /*0550*/  PLOP3.LUT P3, PT, P0, PT, UP1, 0x80, 0x8 ;  /* 0x000000000008781c */ /* 0x000fe4000076f018 */
[----:B---3--:R-:W-:-:S13]  /*0560*/  ISETP.NE.AND P1, PT, R0, RZ, PT ;  /* 0x000000ff0000720c */ /* 0x008fda0003f25270 */
[----:B------:R-:W-:Y:S05]  /*0570*/  @P1 BRA `(.L_x_9) ;  /* 0x0000000400101947 */ /* 0x000fea0003800000 */
[----:B------:R-:W-:Y:S01]  /*0580*/  ELECT P1, URZ, PT ;  /* 0x0000000000ff782f */ /* 0x000fe20003820000 */
[----:B------:R-:W-:-:S12]  /*0590*/  BSSY.RECONVERGENT B0, `(.L_x_9) ;  /* 0x0000042000007945 */ /* 0x000fd80003800200 */
[----:B------:R-:W-:Y:S05]  /*05a0*/  @!P1 BRA `(.L_x_10) ;  /* 0x0000000400009947 */ /* 0x000fea0003800000 */
[----:B------:R-:W-:Y:S01]  /*05b0*/  UMOV UR4, 0x400 ;  /* 0x0000040000047882 */ /* 0x000fe20000000000 */
[----:B------:R-:W-:Y:S01]  /*05c0*/  UMOV UR8, 0x1 ;  /* 0x0000000100087882 */ /* 0x000fe20000000000 */
[----:B------:R-:W-:Y:S01]  /*05d0*/  UMOV UR6, 0x3 ;  /* 0x0000000300067882 */ /* 0x000fe20000000000 */
[----:B------:R-:W-:Y:S02]  /*05e0*/  ULEA UR4, UR45, UR4, 0x18 ;  /* 0x000000042d047291 */ /* 0x000fe4000f8ec0ff */
[----:B------:R-:W-:-:S04]  /*05f0*/  UIADD3 UR8, UPT, UPT, -UR8, 0x100000, URZ ;  /* 0x0010000008087890 */ /* 0x000fc8000fffe1ff */
[----:B------:R-:W-:Y:S02]  /*0600*/  USHF.L.U32 UR9, UR8, 0xb, URZ ;  /* 0x0000000b08097899 */ /* 0x000fe400080006ff */
[----:B------:R-:W-:Y:S02]  /*0610*/  USHF.L.U32 UR8, UR8, 0x1, URZ ;  /* 0x0000000108087899 */ /* 0x000fe400080006ff */
[----:B------:R-:W-:-:S04]  /*0620*/  UIADD3 UR6, UPT, UPT, -UR6, 0x100000, URZ ;  /* 0x0010000006067890 */ /* 0x000fc8000fffe1ff */
[----:B------:R-:W-:Y:S02]  /*0630*/  USHF.L.U32 UR7, UR6, 0xb, URZ ;  /* 0x0000000b06077899 */ /* 0x000fe400080006ff */
[----:B------:R-:W-:Y:S01]  /*0640*/  USHF.L.U32 UR6, UR6, 0x1, URZ ;  /* 0x0000000106067899 */ /* 0x000fe200080006ff */
[----:B------:R-:W3:Y:S03]  /*0650*/  FENCE.VIEW.ASYNC.S ;  /* 0x00000000000073c6 */ /* 0x000ee60000000000 */
[----:B---3--:R3:W4:Y:S08]  /*0660*/  SYNCS.EXCH.64 URZ, [UR4], UR8 ;  /* 0x0000000804ff75b2 */ /* 0x0087300008000100 */
[----:B------:R3:W1:Y:S01]  /*0670*/  SYNCS.EXCH.64 URZ, [UR4+0xd0], UR6 ;  /* 0x0000d00604ff75b2 */ /* 0x0006620008000100 */
        /* <DEDUP_REMOVED lines=49> */
[----:B------:R3:W1:Y:S02]  /*0990*/  SYNCS.EXCH.64 URZ, [UR4+0x198], UR6 ;  /* 0x0001980604ff75b2 */ /* 0x0006640008000100 */
[----:B---34-:R-:W-:Y:S01]  /*09a0*/  NOP ;  /* 0x0000000000007918 */ /* 0x018fe20000000000 */
.L_x_10:
[----:B------:R-:W-:Y:S05]  /*09b0*/  BSYNC.RECONVERGENT B0 ;  /* 0x0000000000007941 */ /* 0x000fea0003800200 */
.L_x_9:
[----:B------:R-:W3:Y:S01]  /*09c0*/  SHFL.IDX PT, R0, R91, RZ, 0x1f ;  /* 0x00001fff5b007589 */ /* 0x000ee200000e0000 */
[----:B------:R-:W-:Y:S01]  /*09d0*/  NOP ;  /* 0x0000000000007918 */ /* 0x000fe20000000000 */
[----:B---3--:R-:W-:-:S13]  /*09e0*/  ISETP.NE.AND P1, PT, R0, 0x1, PT ;  /* 0x000000010000780c */ /* 0x008fda0003f25270 */
[----:B------:R-:W-:Y:S05]  /*09f0*/  @P1 BRA `(.L_x_11) ;  /* 0x0000000000441947 */ /* 0x000fea0003800000 */
        /* <DEDUP_REMOVED lines=10> */
[----:B------:R-:W-:Y:S01]  /*0aa0*/  ELECT P1, URZ, PT ;  /* 0x0000000000ff782f */ /* 0x000fe20003820000 */
[----:B------:R-:W3:Y:S02]  /*0ab0*/  FENCE.VIEW.ASYNC.S ;  /* 0x00000000000073c6 */ /* 0x000ee40000000000 */
[----:B---3--:R3:W4:Y:S08]  /*0ac0*/  SYNCS.EXCH.64 URZ, [UR4+0x1a0], UR8 ;  /* 0x0001a00804ff75b2 */ /* 0x0087300008000100 */
[----:B------:R3:W1:Y:S01]  /*0ad0*/  SYNCS.EXCH.64 URZ, [UR4+0x1b0], UR6 ;  /* 0x0001b00604ff75b2 */ /* 0x0006620008000100 */
[----:B------:R3:W1:Y:S01]  /*0ae0*/  SYNCS.EXCH.64 URZ, [UR4+0x1a8], UR8 ;  /* 0x0001a80804ff75b2 */ /* 0x0006620008000100 */
[----:B------:R3:W1:Y:S01]  /*0af0*/  SYNCS.EXCH.64 URZ, [UR4+0x1b8], UR6 ;  /* 0x0001b80604ff75b2 */ /* 0x0006620008000100 */
[----:B------:R-:W-:Y:S01]  /*0b00*/  NOP ;  /* 0x0000000000007918 */ /* 0x000fe20000000000 */
.L_x_11:
[----:B------:R-:W2:Y:S01]  /*0b10*/  SHFL.IDX PT, R0, R91, RZ, 0x1f ;  /* 0x00001fff5b007589 */ /* 0x000ea200000e0000 */
[----:B------:R-:W-:Y:S01]  /*0b20*/  NOP ;  /* 0x0000000000007918 */ /* 0x000fe20000000000 */
[----:B--2---:R-:W-:-:S13]  /*0b30*/  ISETP.NE.AND P1, PT, R0, 0x3, PT ;  /* 0x000000030000780c */ /* 0x004fda0003f25270 */
[----:B------:R-:W-:Y:S05]  /*0b40*/  @P1 BRA `(.L_x_12) ;  /* 0x00000000002c1947 */ /* 0x000fea0003800000 */
[----:B---3--:R-:W-:Y:S01]  /*0b50*/  UMOV UR6, 0x400 ;  /* 0x0000040000067882 */ /* 0x008fe20000000000 */
[----:B------:R-:W-:Y:S01]  /*0b60*/  UMOV UR4, 0x20 ;  /* 0x0000002000047882 */ /* 0x000fe20000000000 */
[----:B------:R-:W-:Y:S02]  /*0b70*/  ULEA UR6, UR45, UR6, 0x18 ;  /* 0x000000062d067291 */ /* 0x000fe4000f8ec0ff */
[----:B------:R-:W-:-:S04]  /*0b80*/  UIADD3 UR4, UPT, UPT, -UR4, 0x100000, URZ ;  /* 0x0010000004047890 */ /* 0x000fc8000fffe1ff */
[----:B------:R-:W-:Y:S02]  /*0b90*/  USHF.L.U32 UR5, UR4, 0xb, URZ ;  /* 0x0000000b04057899 */ /* 0x000fe400080006ff */
[----:B------:R-:W-:Y:S01]  /*0ba0*/  USHF.L.U32 UR4, UR4, 0x1, URZ ;  /* 0x0000000104047899 */ /* 0x000fe200080006ff */
[----:B------:R-:W-:Y:S01]  /*0bb0*/  ELECT P1, URZ, PT ;  /* 0x0000000000ff782f */ /* 0x000fe20003820000 */
[----:B------:R-:W2:Y:S10]  /*0bc0*/  FENCE.VIEW.ASYNC.S ;  /* 0x00000000000073c6 */ /* 0x000eb40000000000 */
[----:B--2---:R2:W3:Y:S01]  /*0bd0*/  SYNCS.EXCH.64 URZ, [UR6+0x1c0], UR4 ;  /* 0x0001c00406ff75b2 */ /* 0x0044e20008000100 */
[----:B------:R2:W1:Y:S01]  /*0be0*/  SYNCS.EXCH.64 URZ, [UR6+0x1c8], UR4 ;  /* 0x0001c80406ff75b2 */ /* 0x0004620008000100 */
[----:B------:R-:W-:Y:S01]  /*0bf0*/  NOP ;  /* 0x0000000000007918 */ /* 0x000fe20000000000 */
.L_x_12:
[----:B------:R-:W4:Y:S01]  /*0c00*/  SHFL.IDX PT, R0, R91, RZ, 0x1f ;  /* 0x00001fff5b007589 */ /* 0x000f2200000e0000 */
[----:B------:R-:W-:Y:S01]  /*0c10*/  NOP ;  /* 0x0000000000007918 */ /* 0x000fe20000000000 */
[----:B----4-:R-:W-:-:S13]  /*0c20*/  ISETP.NE.AND P1, PT, R0, 0x4, PT ;  /* 0x000000040000780c */ /* 0x010fda0003f25270 */
[----:B------:R-:W-:Y:S05]  /*0c30*/  @P1 BRA `(.L_x_13) ;  /* 0x0000000000481947 */ /* 0x000fea0003800000 */
[----:B--23--:R-:W-:Y:S01]  /*0c40*/  UMOV UR4, 0x720 ;  /* 0x0000072000047882 */ /* 0x00cfe20000000000 */
[----:B------:R-:W-:Y:S01]  /*0c50*/  UMOV UR6, 0x400 ;  /* 0x0000040000067882 */ /* 0x000fe20000000000 */
[----:B------:R-:W-:Y:S01]  /*0c60*/  USEL UR4, UR4, 0x620, UP5 ;  /* 0x0000062004047887 */ /* 0x000fe2000a800000 */
        /* <DEDUP_REMOVED lines=9> */
[----:B------:R-:W2:Y:S02]  /*0d00*/  FENCE.VIEW.ASYNC.S ;  /* 0x00000000000073c6 */ /* 0x000ea40000000000 */
[----:B--2---:R4:W2:Y:S08]  /*0d10*/  SYNCS.EXCH.64 URZ, [UR6+0x1d0], UR8 ;  /* 0x0001d00806ff75b2 */ /* 0x0048b00008000100 */
[----:B------:R4:W3:Y:S01]  /*0d20*/  SYNCS.EXCH.64 URZ, [UR6+0x1e0], UR4 ;  /* 0x0001e00406ff75b2 */ /* 0x0008e20008000100 */
[----:B------:R4:W1:Y:S01]  /*0d30*/  SYNCS.EXCH.64 URZ, [UR6+0x1d8], UR8 ;  /* 0x0001d80806ff75b2 */ /* 0x0008620008000100 */
[----:B------:R4:W1:Y:S02]  /*0d40*/  SYNCS.EXCH.64 URZ, [UR6+0x1e8], UR4 ;  /* 0x0001e80406ff75b2 */ /* 0x0008640008000100 */
[----:B----4-:R-:W-:Y:S01]  /*0d50*/  NOP ;  /* 0x0000000000007918 */ /* 0x010fe20000000000 */
.L_x_13:
[----:B------:R-:W4:Y:S01]  /*0d60*/  SHFL.IDX PT, R0, R91, RZ, 0x1f ;  /* 0x00001fff5b007589 */ /* 0x000f2200000e0000 */
[----:B------:R-:W-:Y:S01]  /*0d70*/  NOP ;  /* 0x0000000000007918 */ /* 0x000fe20000000000 */
[----:B----4-:R-:W-:-:S13]  /*0d80*/  ISETP.NE.AND P1, PT, R0, 0x5, PT ;  /* 0x000000050000780c */ /* 0x010fda0003f25270 */
[----:B------:R-:W-:Y:S05]  /*0d90*/  @P1 BRA `(.L_x_14) ;  /* 0x0000000000541947 */ /* 0x000fea0003800000 */
[----:B--23--:R-:W-:Y:S01]  /*0da0*/  UMOV UR4, 0x400 ;  /* 0x0000040000047882 */ /* 0x00cfe20000000000 */
        /* <DEDUP_REMOVED lines=14> */
[----:B------:R4:W1:Y:S01]  /*0e90*/  SYNCS.EXCH.64 URZ, [UR4+0x218], UR8 ;  /* 0x0002180804ff75b2 */ /* 0x0008620008000100 */
[----:B------:R4:W1:Y:S01]  /*0ea0*/  SYNCS.EXCH.64 URZ, [UR4+0x200], UR6 ;  /* 0x0002000604ff75b2 */ /* 0x0008620008000100 */
[----:B------:R4:W1:Y:S01]  /*0eb0*/  SYNCS.EXCH.64 URZ, [UR4+0x220], UR8 ;  /* 0x0002200804ff75b2 */ /* 0x0008620008000100 */
[----:B------:R4:W1:Y:S01]  /*0ec0*/  SYNCS.EXCH.64 URZ, [UR4+0x208], UR6 ;  /* 0x0002080604ff75b2 */ /* 0x0008620008000100 */
[----:B------:R4:W1:Y:S02]  /*0ed0*/  SYNCS.EXCH.64 URZ, [UR4+0x228], UR8 ;  /* 0x0002280804ff75b2 */ /* 0x0008640008000100 */
[----:B----4-:R-:W-:Y:S01]  /*0ee0*/  NOP ;  /* 0x0000000000007918 */ /* 0x010fe20000000000 */
.L_x_14:
[----:B------:R-:W4:Y:S01]  /*0ef0*/  SHFL.IDX PT, R0, R91, RZ, 0x1f ;  /* 0x00001fff5b007589 */ /* 0x000f2200000e0000 */
[----:B------:R-:W-:Y:S01]  /*0f00*/  ISETP.NE.OR P0, PT, RZ, UR25, !P0 ;  /* 0x00000019ff007c0c */ /* 0x000fe2000c705670 */
[----:B------:R-:W-:Y:S01]  /*0f10*/  NOP ;  /* 0x0000000000007918 */ /* 0x000fe20000000000 */
[----:B----4-:R-:W-:-:S13]  /*0f20*/  ISETP.NE.AND P1, PT, R0, 0x3, PT ;  /* 0x000000030000780c */ /* 0x010fda0003f25270 */
[----:B------:R-:W-:Y:S05]  /*0f30*/  @P1 BRA `(.L_x_15) ;  /* 0x0000000000341947 */ /* 0x000fea0003800000 */
[----:B--23--:R-:W-:Y:S01]  /*0f40*/  UMOV UR4, 0x400 ;  /* 0x0000040000047882 */ /* 0x00cfe20000000000 */
[----:B------:R-:W-:Y:S01]  /*0f50*/  UMOV UR6, 0x20 ;  /* 0x0000002000067882 */ /* 0x000fe20000000000 */
[----:B------:R-:W-:Y:S02]  /*0f60*/  ULEA UR4, UR45, UR4, 0x18 ;  /* 0x000000042d047291 */ /* 0x000fe4000f8ec0ff */
[----:B------:R-:W-:-:S04]  /*0f70*/  UIADD3 UR6, UPT, UPT, -UR6, 0x100000, URZ ;  /* 0x0010000006067890 */ /* 0x000fc8000fffe1ff */
[----:B------:R-:W-:Y:S02]  /*0f80*/  USHF.L.U32 UR7, UR6, 0xb, URZ ;  /* 0x0000000b06077899 */ /* 0x000fe400080006ff */
[----:B------:R-:W-:Y:S01]  /*0f90*/  USHF.L.U32 UR6, UR6, 0x1, URZ ;  /* 0x0000000106067899 */ /* 0x000fe200080006ff */
[----:B------:R-:W-:Y:S01]  /*0fa0*/  ELECT P1, URZ, PT ;  /* 0x0000000000ff782f */ /* 0x000fe20003820000 */
[----:B------:R-:W2:Y:S10]  /*0fb0*/  FENCE.VIEW.ASYNC.S ;  /* 0x00000000000073c6 */ /* 0x000eb40000000000 */
[----:B--2---:R4:W2:Y:S01]  /*0fc0*/  SYNCS.EXCH.64 URZ, [UR4+0x230], UR6 ;  /* 0x0002300604ff75b2 */ /* 0x0048a20008000100 */
[----:B------:R4:W3:Y:S01]  /*0fd0*/  SYNCS.EXCH.64 URZ, [UR4+0x240], UR6 ;  /* 0x0002400604ff75b2 */ /* 0x0008e20008000100 */
[----:B------:R4:W1:Y:S01]  /*0fe0*/  SYNCS.EXCH.64 URZ, [UR4+0x238], UR6 ;  /* 0x0002380604ff75b2 */ /* 0x0008620008000100 */
[----:B------:R4:W1:Y:S02]  /*0ff0*/  SYNCS.EXCH.64 URZ, [UR4+0x248], UR6 ;  /* 0x0002480604ff75b2 */ /* 0x0008640008000100 */
[----:B----4-:R-:W-:Y:S01]  /*1000*/  NOP ;  /* 0x0000000000007918 */ /* 0x010fe20000000000 */
.L_x_15:
[----:B------:R-:W-:Y:S01]  /*1010*/  VOTEU.ALL UP0, P0 ;  /* 0x0000000000ff7886 */ /* 0x000fe20000000000 */
[----:B--23--:R-:W-:Y:S01]  /*1020*/  UMOV UR4, 0x20 ;  /* 0x0000002000047882 */ /* 0x00cfe20000000000 */
[----:B------:R-:W2:Y:S01]  /*1030*/  LDCU UR35, c[0x0][0x36c] ;  /* 0x00006d80ff2377ac */ /* 0x000ea20008000800 */
[----:B------:R-:W-:Y:S01]  /*1040*/  NOP ;  /* 0x0000000000007918 */ /* 0x000fe20000000000 */
[----:B------:R-:W-:Y:S01]  /*1050*/  LOP3.LUT R0, R99, 0x1f, RZ, 0xc0, !PT ;  /* 0x0000001f63007812 */ /* 0x000fe200078ec0ff */
[----:B------:R-:W-:Y:S01]  /*1060*/  @!UP0 UMOV UR6, 0x400 ;  /* 0x0000040000068882 */ /* 0x000fe20000000000 */
[----:B------:R-:W-:-:S04]  /*1070*/  @!UP0 UIADD3 UR4, UPT, UPT, -UR4, 0x100000, URZ ;  /* 0x0010000004048890 */ /* 0x000fc8000fffe1ff */
[----:B------:R-:W-:Y:S02]  /*1080*/  @!UP0 USHF.L.U32 UR5, UR4, 0xb, URZ ;  /* 0x0000000b04058899 */ /* 0x000fe400080006ff */
[----:B------:R-:W-:Y:S02]  /*1090*/  @!UP0 USHF.L.U32 UR4, UR4, 0x1, URZ ;  /* 0x0000000104048899 */ /* 0x000fe400080006ff */
[----:B------:R-:W-:Y:S01]  /*10a0*/  @!UP0 ULEA UR6, UR45, UR6, 0x18 ;  /* 0x000000062d068291 */ /* 0x000fe2000f8ec0ff */
[----:B------:R-:W-:Y:S01]  /*10b0*/  VOTEU.ALL UP0, P0 ;  /* 0x0000000000ff7886 */ /* 0x000fe20000000000 */
[----:B------:R-:W-:Y:S02]  /*10c0*/  UISETP.NE.AND UP6, UPT, UR25, URZ, UPT ;  /* 0x000000ff1900728c */ /* 0x000fe4000bfc5270 */
[----:B--2---:R-:W-:Y:S01]  /*10d0*/  UISETP.EQ.U32.AND UP1, UPT, UR35, 0x1, UPT ;  /* 0x000000012300788c */ /* 0x004fe2000bf22070 */
[----:B------:R-:W2:Y:S07]  /*10e0*/  FENCE.VIEW.ASYNC.S ;  /* 0x00000000000073c6 */ /* 0x000eae0000000000 */
[----:B--2---:R2:W3:Y:S01]  /*10f0*/  @!UP0 SYNCS.EXCH.64 URZ, [UR6+0x250], UR4 ;  /* 0x0002500406ff85b2 */ /* 0x0044e20008000100 */
[----:B------:R-:W-:Y:S05]  /*1100*/  BRA.U !UP1, `(.L_x_16) ;  /* 0x0000000109087547 */ /* 0x000fea000b800000 */
[----:B-1-3--:R-:W-:Y:S01]  /*1110*/  UCGABAR_ARV ;  /* 0x00000000000079c7 */ /* 0x00afe20008000000 */
[----:B------:R-:W-:Y:S05]  /*1120*/  BRA `(.L_x_17) ;  /* 0x0000000000047947 */ /* 0x000fea0003800000 */
.L_x_16:
[----:B-1-3--:R-:W-:Y:S01]  /*1130*/  NOP ;  /* 0x0000000000007918 */ /* 0x00afe20000000000 */
.L_x_17:
[----:B------:R-:W1:Y:S01]  /*1140*/  S2UR UR31, SR_CTAID.X ;  /* 0x00000000001f79c3 */ /* 0x000e620000002500 */
[----:B------:R-:W-:-:S05]  /*1150*/  CS2R.32 R3, SR_CgaSize ;  /* 0x0000000000037805 */ /* 0x000fca0000008a00 */
[----:B------:R-:W-:-:S05]  /*1160*/  IMAD R3, R3, -0xa0, RZ ;  /* 0xffffff6003037824 */ /* 0x000fca00078e02ff */
[----:B--2---:R-:W-:-:S14]  /*1170*/  R2UR UR5, R3 ;  /* 0x00000000030572ca */ /* 0x004fdc00000e0000 */
[----:B------:R-:W2:Y:S01]  /*1180*/  LDCU UR5, c[0x0][UR5+0x2b0] ;  /* 0x00005600050577ac */ /* 0x000ea20008000800 */
[----:B------:R-:W-:-:S05]  /*1190*/  CS2R.32 R3, SR_CgaSize ;  /* 0x0000000000037805 */ /* 0x000fca0000008a00 */
[----:B------:R-:W-:-:S05]  /*11a0*/  IMAD R3, R3, -0xa0, RZ ;  /* 0xffffff6003037824 */ /* 0x000fca00078e02ff */
[----:B------:R-:W-:-:S14]  /*11b0*/  R2UR UR4, R3 ;  /* 0x00000000030472ca */ /* 0x000fdc00000e0000 */
[----:B------:R-:W3:Y:S01]  /*11c0*/  LDCU UR4, c[0x0][UR4+0x2b4] ;  /* 0x00005680040477ac */ /* 0x000ee20008000800 */
[----:B------:R-:W4:Y:S01]  /*11d0*/  S2UR UR28, SR_CTAID.Y ;  /* 0x00000000001c79c3 */ /* 0x000f220000002600 */
[----:B------:R-:W-:-:S05]  /*11e0*/  CS2R.32 R3, SR_CgaSize ;  /* 0x0000000000037805 */ /* 0x000fca0000008a00 */
[----:B------:R-:W-:-:S05]  /*11f0*/  IMAD R3, R3, -0xa0, RZ ;  /* 0xffffff6003037824 */ /* 0x000fca00078e02ff */
[----:B------:R-:W-:-:S14]  /*1200*/  R2UR UR61, R3 ;  /* 0x00000000033d72ca */ /* 0x000fdc00000e0000 */
[----:B------:R-:W3:Y:S01]  /*1210*/  LDCU UR61, c[0x0][UR61+0x2a0] ;  /* 0x000054003d3d77ac */ /* 0x000ee20008000800 */
[----:B------:R-:W-:-:S05]  /*1220*/  CS2R.32 R3, SR_CgaSize ;  /* 0x0000000000037805 */ /* 0x000fca0000008a00 */
[----:B------:R-:W-:-:S05]  /*1230*/  IMAD R3, R3, -0xa0, RZ ;  /* 0xffffff6003037824 */ /* 0x000fca00078e02ff */
[----:B------:R-:W-:-:S14]  /*1240*/  R2UR UR62, R3 ;  /* 0x00000000033e72ca */ /* 0x000fdc00000e0000 */
[----:B------:R-:W3:Y:S01]  /*1250*/  LDCU UR62, c[0x0][UR62+0x2a4] ;  /* 0x000054803e3e77ac */ /* 0x000ee20008000800 */
[----:B------:R-:W-:Y:S02]  /*1260*/  USHF.R.U32.HI UR12, URZ, 0x1, UR45 ;  /* 0x00000001ff0c7899 */ /* 0x000fe4000801162d */
[----:B------:R-:W-:Y:S02]  /*1270*/  USHF.R.U32.HI UR11, URZ, 0x2, UR45 ;  /* 0x00000002ff0b7899 */ /* 0x000fe4000801162d */
[----:B------:R-:W-:Y:S02]  /*1280*/  USHF.L.U32 UR27, UR45, 0x9, URZ ;  /* 0x000000092d1b7899 */ /* 0x000fe400080006ff */
[----:B------:R-:W-:Y:S01]  /*1290*/  USHF.L.U32 UR26, UR45, 0xa, URZ ;  /* 0x0000000a2d1a7899 */ /* 0x000fe200080006ff */
[----:B-1----:R-:W-:Y:S01]  /*12a0*/  I2FP.F32.U32 R3, UR31 ;  /* 0x0000001f00037c45 */ /* 0x002fe20008201000 */
[----:B------:R-:W1:Y:S04]  /*12b0*/  LDCU UR29, c[0x0][0xb24] ;  /* 0x00016480ff1d77ac */ /* 0x000e680008000800 */
[----:B--2---:R-:W-:Y:S01]  /*12c0*/  FMUL R3, R3, UR5 ;  /* 0x0000000503037c20 */ /* 0x004fe20008400000 */
[----:B------:R-:W-:Y:S01]  /*12d0*/  ULOP3.LUT UR5, UR45, 0x3, URZ, 0xc0, !UPT ;  /* 0x000000032d057892 */ /* 0x000fe2000f8ec0ff */
[----:B----4-:R-:W-:Y:S01]  /*12e0*/  I2FP.F32.U32 R2, UR28 ;  /* 0x0000001c00027c45 */ /* 0x010fe20008201000 */
[----:B------:R-:W2:Y:S03]  /*12f0*/  LDCU UR42, c[0x0][0xb24] ;  /* 0x00016480ff2a77ac */ /* 0x000ea60008000800 */
[----:B------:R-:W4:Y:S01]  /*1300*/  F2I.U32.TRUNC.NTZ R3, R3 ;  /* 0x0000000300037305 */ /* 0x000f22000020f000 */
[----:B---3--:R-:W-:Y:S01]  /*1310*/  FMUL R2, R2, UR4 ;  /* 0x0000000402027c20 */ /* 0x008fe20008400000 */
[----:B------:R-:W-:-:S02]  /*1320*/  ULOP3.LUT UR4, UR33, 0x4, UR45, 0xf8, !UPT ;  /* 0x0000000421047892 */ /* 0x000fc4000f8ef82d */
[----:B------:R-:W-:Y:S02]  /*1330*/  UISETP.GT.U32.AND UP1, UPT, UR5, 0xffff, UPT ;  /* 0x0000ffff0500788c */ /* 0x000fe4000bf24070 */
[----:B------:R-:W-:Y:S02]  /*1340*/  UISETP.GT.U32.AND UP0, UPT, UR4, 0xffff, UPT ;  /* 0x0000ffff0400788c */ /* 0x000fe4000bf04070 */
[----:B------:R-:W3:Y:S01]  /*1350*/  F2I.U32.TRUNC.NTZ R2, R2 ;  /* 0x0000000200027305 */ /* 0x000ee2000020f000 */
[----:B------:R-:W-:Y:S02]  /*1360*/  USEL UR24, UR5, 0xffff, !UP1 ;  /* 0x0000ffff05187887 */ /* 0x000fe4000c800000 */
[----:B------:R-:W-:Y:S01]  /*1370*/  USEL UR21, UR4, 0xffff, !UP0 ;  /* 0x0000ffff04157887 */ /* 0x000fe2000c000000 */
[----:B------:R-:W1:Y:S01]  /*1380*/  LDCU UR32, c[0x0][0xb30] ;  /* 0x00016600ff2077ac */ /* 0x000e620008000800 */
[----:B----4-:R-:W-:Y:S02]  /*1390*/  R2UR UR6, R3 ;  /* 0x00000000030672ca */ /* 0x010fe400000e0000 */
[----:B------:R-:W-:Y:S01]  /*13a0*/  PRMT R3, RZ, 0x7610, R3 ;  /* 0x00007610ff037816 */ /* 0x000fe20000000003 */
[----:B------:R-:W-:Y:S01]  /*13b0*/  UMOV UR13, 0x11 ;  /* 0x00000011000d7882 */ /* 0x000fe20000000000 */
[----:B------:R-:W-:Y:S01]  /*13c0*/  UMOV UR14, 0x5 ;  /* 0x00000005000e7882 */ /* 0x000fe20000000000 */
[----:B---3--:R-:W-:-:S02]  /*13d0*/  R2UR UR7, R2 ;  /* 0x00000000020772ca */ /* 0x008fc400000e0000 */
[----:B------:R-:W-:-:S06]  /*13e0*/  PRMT R2, RZ, 0x7610, R2 ;  /* 0x00007610ff027816 */ /* 0x000fcc0000000002 */
[----:B------:R-:W-:-:S04]  /*13f0*/  UIADD3 UR5, UPT, UPT, -UR6, URZ, URZ ;  /* 0x000000ff06057290 */ /* 0x000fc8000fffe1ff */
[----:B------:R-:W-:Y:S02]  /*1400*/  UIMAD UR61, UR61, UR5, UR31 ;  /* 0x000000053d3d72a4 */ /* 0x000fe4000f8e021f */
[----:B------:R-:W-:-:S04]  /*1410*/  UIADD3 UR4, UPT, UPT, -UR7, URZ, URZ ;  /* 0x000000ff07047290 */ /* 0x000fc8000fffe1ff */
[----:B------:R-:W-:Y:S01]  /*1420*/  UIMAD UR62, UR62, UR4, UR28 ;  /* 0x000000043e3e72a4 */ /* 0x000fe2000f8e021c */
[----:B-12---:R-:W-:Y:S11]  /*1430*/  BRA.U UP6, `(.L_x_18) ;  /* 0x0000000106647547 */ /* 0x006ff6000b800000 */
[----:B------:R-:W-:Y:S02]  /*1440*/  UISETP.NE.AND UP0, UPT, UR62, URZ, UPT ;  /* 0x000000ff3e00728c */ /* 0x000fe4000bf05270 */
[----:B------:R-:W-:Y:S02]  /*1450*/  UISETP.NE.AND UP2, UPT, UR62, 0x1, UPT ;  /* 0x000000013e00788c */ /* 0x000fe4000bf45270 */
[----:B------:R-:W-:Y:S02]  /*1460*/  ULOP3.LUT UR4, UR61, 0x2, URZ, 0x3c, !UPT ;  /* 0x000000023d047892 */ /* 0x000fe4000f8e3cff */
[----:B------:R-:W-:Y:S02]  /*1470*/  UISETP.GT.U32.AND UP4, UPT, UR61, 0x1, UP0 ;  /* 0x000000013d00788c */ /* 0x000fe40008784070 */
[----:B------:R-:W-:Y:S02]  /*1480*/  UISETP.GT.U32.AND UP3, UPT, UR61, 0x1, UP2 ;  /* 0x000000013d00788c */ /* 0x000fe40009764070 */
[----:B------:R-:W-:-:S02]  /*1490*/  UISETP.GT.U32.AND UP1, UPT, UR4, 0x1, UP0 ;  /* 0x000000010400788c */ /* 0x000fc40008724070 */
[----:B------:R-:W-:Y:S02]  /*14a0*/  UISETP.GT.U32.AND UP0, UPT, UR4, 0x1, UP2 ;  /* 0x000000010400788c */ /* 0x000fe40009704070 */
[----:B------:R-:W-:Y:S02]  /*14b0*/  USEL UR6, URZ, 0x1, UP4 ;  /* 0x00000001ff067887 */ /* 0x000fe4000a000000 */
[----:B------:R-:W-:Y:S02]  /*14c0*/  USEL UR5, URZ, 0x10, UP3 ;  /* 0x00000010ff057887 */ /* 0x000fe40009800000 */
[----:B------:R-:W-:Y:S02]  /*14d0*/  USEL UR4, URZ, 0x2, UP4 ;  /* 0x00000002ff047887 */ /* 0x000fe4000a000000 */
[----:B------:R-:W-:Y:S02]  /*14e0*/  USEL UR9, URZ, 0x20, UP3 ;  /* 0x00000020ff097887 */ /* 0x000fe40009800000 */
[----:B------:R-:W-:-:S02]  /*14f0*/  USEL UR8, URZ, 0x4, UP1 ;  /* 0x00000004ff087887 */ /* 0x000fc40008800000 */
[----:B------:R-:W-:Y:S02]  /*1500*/  UIADD3 UR4, UPT, UPT, UR4, UR5, UR6 ;  /* 0x0000000504047290 */ /* 0x000fe4000fffe006 */
[----:B------:R-:W-:Y:S02]  /*1510*/  USEL UR6, URZ, 0x8, UP1 ;  /* 0x00000008ff067887 */ /* 0x000fe40008800000 */
[----:B------:R-:W-:Y:S02]  /*1520*/  ULOP3.LUT UR10, UR61, 0xfffffffe, URZ, 0xc0, !UPT ;  /* 0xfffffffe3d0a7892 */ /* 0x000fe4000f8ec0ff */
[----:B------:R-:W-:Y:S02]  /*1530*/  USEL UR7, URZ, 0x40, UP0 ;  /* 0x00000040ff077887 */ /* 0x000fe40008000000 */
[----:B------:R-:W-:Y:S02]  /*1540*/  UIADD3 UR5, UPT, UPT, UR8, UR9, UR4 ;  /* 0x0000000908057290 */ /* 0x000fe4000fffe004 */
[----:B------:R-:W-:-:S02]  /*1550*/  ULEA UR4, UR62, UR10, 0x2 ;  /* 0x0000000a3e047291 */ /* 0x000fc4000f8e10ff */
[----:B------:R-:W-:Y:S02]  /*1560*/  USEL UR8, URZ, 0x80, UP0 ;  /* 0x00000080ff087887 */ /* 0x000fe40008000000 */
[----:B------:R-:W-:-:S03]  /*1570*/  UIADD3 UR5, UPT, UPT, UR6, UR7, UR5 ;  /* 0x0000000706057290 */ /* 0x000fc6000fffe005 */
[----:B------:R-:W-:Y:S01]  /*1580*/  UMOV UR6, 0x3 ;  /* 0x0000000300067882 */ /* 0x000fe20000000000 */
[----:B------:R-:W-:Y:S02]  /*1590*/  UIADD3 UR5, UPT, UPT, UR5, UR8, URZ ;  /* 0x0000000805057290 */ /* 0x000fe4000fffe0ff */
[----:B------:R-:W-:-:S04]  /*15a0*/  USHF.L.U32 UR4, UR6, UR4, URZ ;  /* 0x0000000406047299 */ /* 0x000fc800080006ff */
[----:B------:R-:W-:Y:S02]  /*15b0*/  MOV R3, UR5 ;  /* 0x0000000500037c02 */ /* 0x000fe40008000f00 */
[----:B------:R-:W-:-:S07]  /*15c0*/  MOV R2, UR4 ;  /* 0x0000000400027c02 */ /* 0x000fce0008000f00 */
.L_x_18:
[----:B------:R-:W1:Y:S01]  /*15d0*/  S2UR UR36, SR_CTAID.Z ;  /* 0x00000000002479c3 */ /* 0x000e620000002700 */
[----:B------:R-:W-:Y:S02]  /*15e0*/  UISETP.GE.AND UP0, UPT, UR29, 0x1, UPT ;  /* 0x000000011d00788c */ /* 0x000fe4000bf06270 */
[----:B------:R-:W-:Y:S02]  /*15f0*/  ULOP3.LUT UR24, UR24, 0xffff, URZ, 0xc0, !UPT ;  /* 0x0000ffff18187892 */ /* 0x000fe4000f8ec0ff */
[----:B------:R-:W-:Y:S02]  /*1600*/  ULOP3.LUT UR21, UR21, 0xffff, URZ, 0xc0, !UPT ;  /* 0x0000ffff15157892 */ /* 0x000fe4000f8ec0ff */
[----:B------:R-:W-:Y:S02]  /*1610*/  UISETP.NE.AND UP3, UPT, UR25, 0x2, UPT ;  /* 0x000000021900788c */ /* 0x000fe4000bf65270 */
[----:B------:R-:W-:Y:S02]  /*1620*/  ULOP3.LUT UR48, UR12, 0x1, URZ, 0xc0, !UPT ;  /* 0x000000010c307892 */ /* 0x000fe4000f8ec0ff */
[----:B------:R-:W-:-:S02]  /*1630*/  ULOP3.LUT UR46, UR11, 0x1, URZ, 0xc0, !UPT ;  /* 0x000000010b2e7892 */ /* 0x000fc4000f8ec0ff */
[----:B------:R-:W-:Y:S02]  /*1640*/  ULOP3.LUT UR27, UR27, 0x800, URZ, 0xc0, !UPT ;  /* 0x000008001b1b7892 */ /* 0x000fe4000f8ec0ff */
[----:B------:R-:W-:Y:S02]  /*1650*/  ULOP3.LUT UR26, UR26, 0x800, URZ, 0xc0, !UPT ;  /* 0x000008001a1a7892 */ /* 0x000fe4000f8ec0ff */
[----:B------:R-:W-:Y:S02]  /*1660*/  USHF.L.U32 UR24, UR13, UR24, URZ ;  /* 0x000000180d187299 */ /* 0x000fe400080006ff */
[----:B------:R-:W-:Y:S01]  /*1670*/  USHF.L.U32 UR21, UR14, UR21, URZ ;  /* 0x000000150e157299 */ /* 0x000fe200080006ff */
[----:B------:R-:W-:Y:S01]  /*1680*/  UMOV UR20, UR31 ;  /* 0x0000001f00147c82 */ /* 0x000fe20008000000 */
[----:B------:R-:W-:Y:S10]  /*1690*/  BRA.U !UP0, `(.L_x_19) ;  /* 0x0000000108d47547 */ /* 0x000ff4000b800000 */
[----:B------:R-:W2:Y:S01]  /*16a0*/  LDCU.128 UR12, c[0x0][0xb10] ;  /* 0x00016200ff0c77ac */ /* 0x000ea20008000c00 */
[----:B------:R-:W3:Y:S01]  /*16b0*/  LDCU UR6, c[0x0][0x370] ;  /* 0x00006e00ff0677ac */ /* 0x000ee20008000800 */
[----:B------:R-:W4:Y:S01]  /*16c0*/  LDCU UR5, c[0x0][0x374] ;  /* 0x00006e80ff0577ac */ /* 0x000f220008000800 */
[----:B------:R-:W1:Y:S01]  /*16d0*/  LDCU UR30, c[0x0][0xb0c] ;  /* 0x00016180ff1e77ac */ /* 0x000e620008000800 */
[----:B------:R-:W1:Y:S01]  /*16e0*/  LDCU UR4, c[0x0][0xb20] ;  /* 0x00016400ff0477ac */ /* 0x000e620008000800 */
[----:B------:R-:W1:Y:S01]  /*16f0*/  LDCU.64 UR8, c[0x0][0xb28] ;  /* 0x00016500ff0877ac */ /* 0x000e620008000a00 */
[----:B--2---:R-:W-:Y:S02]  /*1700*/  UISETP.NE.AND UP0, UPT, UR14, 0x1, UPT ;  /* 0x000000010e00788c */ /* 0x004fe4000bf05270 */
[----:B----4-:R-:W-:Y:S02]  /*1710*/  UIMAD.WIDE.U32 UR10, UR5, UR15, URZ ;  /* 0x0000000f050a72a5 */ /* 0x010fe4000f8e00ff */
[----:B---3--:R-:W-:-:S02]  /*1720*/  UIMAD.WIDE.U32 UR18, UR6, UR12, URZ ;  /* 0x0000000c061272a5 */ /* 0x008fc4000f8e00ff */
[----:B-1----:R-:W-:Y:S02]  /*1730*/  UISETP.NE.AND UP1, UPT, UR30, 0x1, UPT ;  /* 0x000000011e00788c */ /* 0x002fe4000bf25270 */
[----:B------:R-:W-:Y:S01]  /*1740*/  UISETP.NE.AND UP2, UPT, UR29, 0x1, UPT ;  /* 0x000000011d00788c */ /* 0x000fe2000bf45270 */
[----:B------:R-:W-:Y:S02]  /*1750*/  UMOV UR10, UR11 ;  /* 0x0000000b000a7c82 */ /* 0x000fe40008000000 */
[----:B------:R-:W-:Y:S01]  /*1760*/  UMOV UR18, UR19 ;  /* 0x0000001300127c82 */ /* 0x000fe20008000000 */
[----:B------:R-:W-:Y:S02]  /*1770*/  @UP0 USHF.R.U32.HI UR5, URZ, UR4, UR10 ;  /* 0x00000004ff050299 */ /* 0x000fe4000801160a */
[----:B------:R-:W-:Y:S02]  /*1780*/  UIMAD.WIDE.U32 UR22, UR28, UR15, URZ ;  /* 0x0000000f1c1672a5 */ /* 0x000fe4000f8e00ff */
[----:B------:R-:W-:-:S02]  /*1790*/  UIMAD.WIDE.U32 UR10, UR5, UR8, URZ ;  /* 0x00000008050a72a5 */ /* 0x000fc4000f8e00ff */
[----:B------:R-:W-:Y:S02]  /*17a0*/  @UP1 USHF.R.U32.HI UR6, URZ, UR13, UR18 ;  /* 0x0000000dff061299 */ /* 0x000fe40008011612 */
[----:B------:R-:W-:Y:S02]  /*17b0*/  UIMAD.WIDE.U32 UR16, UR31, UR12, URZ ;  /* 0x0000000c1f1072a5 */ /* 0x000fe4000f8e00ff */
[----:B------:R-:W-:Y:S01]  /*17c0*/  UIMAD.WIDE.U32 UR18, UR6, UR8, URZ ;  /* 0x00000008061272a5 */ /* 0x000fe2000f8e00ff */
[----:B------:R-:W-:Y:S01]  /*17d0*/  UMOV UR22, UR23 ;  /* 0x0000001700167c82 */ /* 0x000fe20008000000 */
[----:B------:R-:W-:Y:S01]  /*17e0*/  UMOV UR10, UR11 ;  /* 0x0000000b000a7c82 */ /* 0x000fe20008000000 */
[----:B------:R-:W-:Y:S02]  /*17f0*/  USHF.R.U32.HI UR22, URZ, UR4, UR22 ;  /* 0x00000004ff167299 */ /* 0x000fe40008011616 */
[----:B------:R-:W-:Y:S02]  /*1800*/  @UP2 USHF.R.U32.HI UR5, URZ, UR9, UR10 ;  /* 0x00000009ff052299 */ /* 0x000fe4000801160a */
[----:B------:R-:W-:Y:S01]  /*1810*/  UMOV UR7, UR19 ;  /* 0x0000001300077c82 */ /* 0x000fe20008000000 */
[----:B------:R-:W-:Y:S01]  /*1820*/  UMOV UR16, UR17 ;  /* 0x0000001100107c82 */ /* 0x000fe20008000000 */
[----:B------:R-:W-:-:S02]  /*1830*/  @UP2 USHF.R.U32.HI UR6, URZ, UR9, UR7 ;  /* 0x00000009ff062299 */ /* 0x000fc40008011607 */
[----:B------:R-:W-:Y:S02]  /*1840*/  USHF.R.U32.HI UR16, URZ, UR13, UR16 ;  /* 0x0000000dff107299 */ /* 0x000fe40008011610 */
[----:B------:R-:W-:Y:S02]  /*1850*/  USEL UR4, UR28, UR22, !UP0 ;  /* 0x000000161c047287 */ /* 0x000fe4000c000000 */
[----:B------:R-:W-:Y:S02]  /*1860*/  UIMAD UR7, UR5, UR29, URZ ;  /* 0x0000001d050772a4 */ /* 0x000fe4000f8e02ff */
[----:B------:R-:W-:Y:S02]  /*1870*/  USEL UR5, UR31, UR16, !UP1 ;  /* 0x000000101f057287 */ /* 0x000fe4000c800000 */
[----:B------:R-:W-:Y:S02]  /*1880*/  UIMAD UR12, UR6, UR29, URZ ;  /* 0x0000001d060c72a4 */ /* 0x000fe4000f8e02ff */
[----:B------:R-:W-:-:S02]  /*1890*/  UISETP.GE.AND UP0, UPT, UR4, UR7, UPT ;  /* 0x000000070400728c */ /* 0x000fc4000bf06270 */
[----:B------:R-:W-:Y:S02]  /*18a0*/  UIMAD.WIDE.U32 UR10, UR4, UR8, URZ ;  /* 0x00000008040a72a5 */ /* 0x000fe4000f8e00ff */
[----:B------:R-:W-:Y:S02]  /*18b0*/  UISETP.GE.OR UP0, UPT, UR5, UR12, UP0 ;  /* 0x0000000c0500728c */ /* 0x000fe40008706670 */
[----:B------:R-:W-:Y:S02]  /*18c0*/  UIMAD.WIDE.U32 UR12, UR5, UR8, URZ ;  /* 0x00000008050c72a5 */ /* 0x000fe4000f8e00ff */
[----:B------:R-:W-:Y:S01]  /*18d0*/  UIADD3 UR10, UPT, UPT, -UR4, URZ, URZ ;  /* 0x000000ff040a7290 */ /* 0x000fe2000fffe1ff */
[----:B------:R-:W-:Y:S01]  /*18e0*/  UMOV UR8, UR11 ;  /* 0x0000000b00087c82 */ /* 0x000fe20008000000 */
[----:B------:R-:W-:Y:S02]  /*18f0*/  UIADD3 UR20, UPT, UPT, -UR5, URZ, URZ ;  /* 0x000000ff05147290 */ /* 0x000fe4000fffe1ff */
[----:B------:R-:W-:-:S03]  /*1900*/  USHF.R.U32.HI UR8, URZ, UR9, UR8 ;  /* 0x00000009ff087299 */ /* 0x000fc60008011608 */
[----:B------:R-:W-:Y:S01]  /*1910*/  @!UP0 UMOV UR7, UR13 ;  /* 0x0000000d00078c82 */ /* 0x000fe20008000000 */
[----:B------:R-:W-:Y:S02]  /*1920*/  UIMAD UR28, UR14, UR10, UR28 ;  /* 0x0000000a0e1c72a4 */ /* 0x000fe4000f8e021c */
[----:B------:R-:W-:Y:S02]  /*1930*/  USEL UR8, UR4, UR8, !UP2 ;  /* 0x0000000804087287 */ /* 0x000fe4000d000000 */
[----:B------:R-:W-:Y:S02]  /*1940*/  @!UP0 USHF.R.U32.HI UR7, URZ, UR9, UR7 ;  /* 0x00000009ff078299 */ /* 0x000fe40008011607 */
[----:B------:R-:W-:Y:S02]  /*1950*/  UIADD3 UR9, UPT, UPT, -UR8, URZ, URZ ;  /* 0x000000ff08097290 */ /* 0x000fe4000fffe1ff */
[----:B------:R-:W-:Y:S02]  /*1960*/  @!UP0 USEL UR7, UR5, UR7, !UP2 ;  /* 0x0000000705078287 */ /* 0x000fe4000d000000 */
[----:B------:R-:W-:-:S02]  /*1970*/  UIMAD UR9, UR29, UR9, UR4 ;  /* 0x000000091d0972a4 */ /* 0x000fc4000f8e0204 */
[----:B------:R-:W-:Y:S02]  /*1980*/  @!UP0 UIADD3 UR8, UPT, UPT, UR8, -UR7, URZ ;  /* 0x8000000708088290 */ /* 0x000fe4000fffe0ff */
[----:B------:R-:W-:Y:S02]  /*1990*/  @!UP0 UIMAD UR6, UR9, UR6, UR7 ;  /* 0x00000006090682a4 */ /* 0x000fe4000f8e0207 */
[----:B------:R-:W-:Y:S02]  /*19a0*/  @!UP0 UIMAD UR4, UR8, UR29, UR5 ;  /* 0x0000001d080482a4 */ /* 0x000fe4000f8e0205 */
[----:B------:R-:W-:Y:S02]  /*19b0*/  UIMAD UR20, UR30, UR20, UR31 ;  /* 0x000000141e1472a4 */ /* 0x000fe4000f8e021f */
[----:B------:R-:W-:Y:S01]  /*19c0*/  UIMAD UR28, UR4, UR14, UR28 ;  /* 0x0000000e041c72a4 */ /* 0x000fe2000f8e021c */
[----:B------:R-:W-:Y:S02]  /*19d0*/  @!UP0 UMOV UR5, UR6 ;  /* 0x0000000600058c82 */ /* 0x000fe40008000000 */
[----:B------:R-:W-:-:S12]  /*19e0*/  UIMAD UR20, UR5, UR30, UR20 ;  /* 0x0000001e051472a4 */ /* 0x000fd8000f8e0214 */
.L_x_19:
[----:B------:R-:W-:-:S09]  /*19f0*/  UISETP.NE.AND UP0, UPT, UR32, 0x1, UPT ;  /* 0x000000012000788c */ /* 0x000fd2000bf05270 */
[----:B------:R-:W-:Y:S05]  /*1a00*/  BRA.U UP0, `(.L_x_20) ;  /* 0x0000000100447547 */ /* 0x000fea000b800000 */
[----:B------:R-:W2:Y:S01]  /*1a10*/  LDCU.128 UR8, c[0x0][0xb10] ;  /* 0x00016200ff0877ac */ /* 0x000ea20008000c00 */
[----:B------:R-:W3:Y:S01]  /*1a20*/  LDCU UR12, c[0x0][0xb0c] ;  /* 0x00016180ff0c77ac */ /* 0x000ee20008000800 */
[----:B------:R-:W4:Y:S01]  /*1a30*/  LDCU UR13, c[0x0][0xb20] ;  /* 0x00016400ff0d77ac */ /* 0x000f220008000800 */
[----:B--2---:R-:W-:Y:S02]  /*1a40*/  UIMAD.WIDE.U32 UR6, UR20, UR8, URZ ;  /* 0x00000008140672a5 */ /* 0x004fe4000f8e00ff */
[----:B------:R-:W-:Y:S02]  /*1a50*/  UIMAD.WIDE.U32 UR4, UR28, UR11, URZ ;  /* 0x0000000b1c0472a5 */ /* 0x000fe4000f8e00ff */
[----:B---3--:R-:W-:Y:S02]  /*1a60*/  UISETP.NE.AND UP1, UPT, UR12, 0x1, UPT ;  /* 0x000000010c00788c */ /* 0x008fe4000bf25270 */
[----:B------:R-:W-:Y:S01]  /*1a70*/  UISETP.NE.AND UP0, UPT, UR10, 0x1, UPT ;  /* 0x000000010a00788c */ /* 0x000fe2000bf05270 */
[----:B------:R-:W-:-:S02]  /*1a80*/  UMOV UR6, UR7 ;  /* 0x0000000700067c82 */ /* 0x000fc40008000000 */
[----:B------:R-:W-:Y:S01]  /*1a90*/  UMOV UR4, UR5 ;  /* 0x0000000500047c82 */ /* 0x000fe20008000000 */
[----:B------:R-:W-:Y:S02]  /*1aa0*/  USHF.R.U32.HI UR9, URZ, UR9, UR6 ;  /* 0x00000009ff097299 */ /* 0x000fe40008011606 */
[----:B----4-:R-:W-:Y:S02]  /*1ab0*/  USHF.R.U32.HI UR4, URZ, UR13, UR4 ;  /* 0x0000000dff047299 */ /* 0x010fe40008011604 */
[----:B------:R-:W-:Y:S02]  /*1ac0*/  USEL UR5, UR20, UR9, !UP1 ;  /* 0x0000000914057287 */ /* 0x000fe4000c800000 */
[----:B------:R-:W-:-:S04]  /*1ad0*/  USEL UR4, UR28, UR4, !UP0 ;  /* 0x000000041c047287 */ /* 0x000fc8000c000000 */
[----:B------:R-:W-:Y:S02]  /*1ae0*/  UIADD3 UR6, UPT, UPT, -UR4, UR5, URZ ;  /* 0x0000000504067290 */ /* 0x000fe4000fffe1ff */
[----:B------:R-:W-:Y:S02]  /*1af0*/  UIADD3 UR4, UPT, UPT, UR4, -UR5, URZ ;  /* 0x8000000504047290 */ /* 0x000fe4000fffe0ff */
[----:B------:R-:W-:Y:S02]  /*1b00*/  UIMAD UR28, UR6, UR10, UR28 ;  /* 0x0000000a061c72a4 */ /* 0x000fe4000f8e021c */
[----:B------:R-:W-:-:S12]  /*1b10*/  UIMAD UR20, UR4, UR12, UR20 ;  /* 0x0000000c041472a4 */ /* 0x000fd8000f8e0214 */
.L_x_20:
[----:B------:R-:W-:-:S09]  /*1b20*/  UISETP.EQ.U32.AND UP0, UPT, UR35, 0x1, UPT ;  /* 0x000000012300788c */ /* 0x000fd2000bf02070 */
[----:B------:R-:W-:Y:S05]  /*1b30*/  BRA.U !UP0, `(.L_x_21) ;  /* 0x00000001080c7547 */ /* 0x000fea000b800000 */
[----:B------:R-:W-:Y:S01]  /*1b40*/  UCGABAR_WAIT ;  /* 0x0000000000007dc7 */ /* 0x000fe20008000000 */
[----:B------:R-:W-:Y:S01]  /*1b50*/  CCTL.IVALL ;  /* 0x00000000ff00798f */ /* 0x000fe20002000000 */
[----:B------:R-:W-:Y:S05]  /*1b60*/  BRA `(.L_x_22) ;  /* 0x0000000000047947 */ /* 0x000fea0003800000 */
.L_x_21:
[----:B------:R-:W-:Y:S06]  /*1b70*/  BAR.SYNC.DEFER_BLOCKING 0x0 ;  /* 0x0000000000007b1d */ /* 0x000fec0000010000 */
.L_x_22:
[----:B------:R-:W-:Y:S05]  /*1b80*/  BRA.U UP3, `(.L_x_23) ;  /* 0x00000021030c7547 */ /* 0x000fea000b800000 */
[----:B------:R-:W2:Y:S01]  /*1b90*/  LDCU UR6, c[0x0][0x38c] ;  /* 0x00007180ff0677ac */ /* 0x000ea20008000800 */
[----:B------:R-:W-:Y:S01]  /*1ba0*/  PLOP3.LUT P1, PT, PT, PT, UP5, 0x80, 0x8 ;  /* 0x000000000008781c */ /* 0x000fe20003f2f058 */
[----:B------:R-:W-:Y:S01]  /*1bb0*/  IMAD.MOV.U32 R12, RZ, RZ, 0x1 ;  /* 0x00000001ff0c7424 */ /* 0x000fe200078e00ff */
[----:B------:R-:W-:Y:S01]  /*1bc0*/  ISETP.NE.AND P2, PT, R0, RZ, P3 ;  /* 0x000000ff0000720c */ /* 0x000fe20001f45270 */
[----:B------:R-:W-:Y:S01]  /*1bd0*/  USHF.L.U32 UR7, UR31, 0x6, URZ ;  /* 0x000000061f077899 */ /* 0x000fe200080006ff */
[----:B------:R-:W-:Y:S01]  /*1be0*/  PLOP3.LUT P1, PT, P1, PT, PT, 0x8, 0x80 ;  /* 0x000000000080781c */ /* 0x000fe20000f2e170 */
[----:B------:R-:W-:Y:S01]  /*1bf0*/  UISETP.NE.AND UP1, UPT, UR25, URZ, UPT ;  /* 0x000000ff1900728c */ /* 0x000fe2000bf25270 */
[----:B------:R-:W-:Y:S01]  /*1c00*/  CS2R R10, SRZ ;  /* 0x00000000000a7805 */ /* 0x000fe2000001ff00 */
[----:B------:R-:W-:Y:S01]  /*1c10*/  IMAD.MOV.U32 R9, RZ, RZ, RZ ;  /* 0x000000ffff097224 */ /* 0x000fe200078e00ff */
[----:B------:R-:W3:Y:S01]  /*1c20*/  LDCU UR40, c[0x0][0x370] ;  /* 0x00006e00ff2877ac */ /* 0x000ee20008000800 */
[----:B------:R-:W-:Y:S01]  /*1c30*/  IMAD.MOV.U32 R8, RZ, RZ, 0x1 ;  /* 0x00000001ff087424 */ /* 0x000fe200078e00ff */
[----:B------:R-:W-:Y:S01]  /*1c40*/  USEL UR25, UR44, 0x2, UP1 ;  /* 0x000000022c197887 */ /* 0x000fe20008800000 */
[----:B------:R-:W4:Y:S01]  /*1c50*/  LDCU.64 UR30, c[0x0][0x348] ;  /* 0x00006900ff1e77ac */ /* 0x000f220008000a00 */
[----:B--2---:R-:W-:-:S02]  /*1c60*/  UIADD3 UR5, UPT, UPT, UR6, 0x3f, URZ ;  /* 0x0000003f06057890 */ /* 0x004fc4000fffe0ff */
[----:B------:R-:W-:Y:S02]  /*1c70*/  UIADD3 UR49, UPT, UPT, UR6, 0x7e, URZ ;  /* 0x0000007e06317890 */ /* 0x000fe4000fffe0ff */
[----:B------:R-:W-:Y:S01]  /*1c80*/  USHF.R.S32.HI UR4, URZ, 0x1f, UR5 ;  /* 0x0000001fff047899 */ /* 0x000fe20008011405 */
[----:B------:R-:W2:Y:S03]  /*1c90*/  LDCU UR39, c[0x0][0x374] ;  /* 0x00006e80ff2777ac */ /* 0x000ea60008000800 */
[----:B------:R-:W-:Y:S02]  /*1ca0*/  ULEA.HI UR4, UR4, UR5, URZ, 0x6 ;  /* 0x0000000504047291 */ /* 0x000fe4000f8f30ff */
[----:B------:R-:W-:Y:S02]  /*1cb0*/  ULOP3.LUT UR5, UR7, 0x40, URZ, 0xc0, !UPT ;  /* 0x0000004007057892 */ /* 0x000fe4000f8ec0ff */
[----:B------:R-:W-:-:S02]  /*1cc0*/  USHF.R.S32.HI UR43, URZ, 0x6, UR4 ;  /* 0x00000006ff2b7899 */ /* 0x000fc40008011404 */
[----:B------:R-:W-:Y:S02]  /*1cd0*/  UIADD3 UR4, UPT, UPT, UR6, -0x1, URZ ;  /* 0xffffffff06047890 */ /* 0x000fe4000fffe0ff */
[----:B------:R-:W-:Y:S02]  /*1ce0*/  UISETP.LT.U32.AND UP0, UPT, UR43, 0x1a, UPT ;  /* 0x0000001a2b00788c */ /* 0x000fe4000bf01070 */
[----:B------:R-:W-:Y:S02]  /*1cf0*/  UISETP.GE.U32.AND UP2, UPT, UR4, -0x7f, UPT ;  /* 0xffffff810400788c */ /* 0x000fe4000bf46070 */
[----:B------:R-:W-:Y:S02]  /*1d00*/  USEL UR41, UR43, 0x1a, UP0 ;  /* 0x0000001a2b297887 */ /* 0x000fe40008000000 */
[----:B------:R-:W-:Y:S02]  /*1d10*/  ULEA UR48, UR48, UR5, 0x5 ;  /* 0x0000000530307291 */ /* 0x000fe4000f8e28ff */
[----:B------:R-:W-:-:S02]  /*1d20*/  UIADD3 UR4, UPT, UPT, UR41, -0x1, URZ ;  /* 0xffffffff29047890 */ /* 0x000fc4000fffe0ff */
[----:B------:R-:W-:Y:S02]  /*1d30*/  ULEA UR46, UR46, UR5, 0x5 ;  /* 0x000000052e2e7291 */ /* 0x000fe4000f8e28ff */
[----:B------:R-:W-:Y:S02]  /*1d40*/  UIADD3 UR47, UPT, UPT, UR43, -UR41, URZ ;  /* 0x800000292b2f7290 */ /* 0x000fe4000fffe0ff */
[----:B------:R-:W-:Y:S01]  /*1d50*/  @UP2 UIADD3 UR4, UPT, UPT, UR41, URZ, URZ ;  /* 0x000000ff29042290 */ /* 0x000fe2000fffe0ff */
[----:B------:R-:W-:-:S03]  /*1d60*/  UMOV UR7, URZ ;  /* 0x000000ff00077c82 */ /* 0x000fc60008000000 */
[----:B------:R-:W-:Y:S02]  /*1d70*/  UIADD3 UR29, UPT, UPT, UR4, 0x1, URZ ;  /* 0x00000001041d7890 */ /* 0x000fe4000fffe0ff */
[----:B--234-:R-:W-:-:S12]  /*1d80*/  UIADD3 UR44, UPT, UPT, -UR4, URZ, URZ ;  /* 0x000000ff042c7290 */ /* 0x01cfd8000fffe1ff */
.L_x_43:
[----:B------:R-:W-:Y:S01]  /*1d90*/  UISETP.NE.AND UP0, UPT, UR45, URZ, UPT ;  /* 0x000000ff2d00728c */ /* 0x000fe2000bf05270 */
[----:B------:R-:W2:Y:S08]  /*1da0*/  S2UR UR45, SR_CgaCtaId ;  /* 0x00000000002d79c3 */ /* 0x000eb00000008800 */
[----:B-1----:R-:W-:Y:S05]  /*1db0*/  BRA.U UP0, `(.L_x_24) ;  /* 0x0000000100347547 */ /* 0x002fea000b800000 */
[----:B------:R-:W3:Y:S01]  /*1dc0*/  S2R R0, SR_CgaCtaId ;  /* 0x0000000000007919 */ /* 0x000ee20000008800 */
[----:B------:R-:W-:Y:S02]  /*1dd0*/  MOV R3, 0x400 ;  /* 0x0000040000037802 */ /* 0x000fe40000000f00 */
[----:B------:R-:W-:Y:S02]  /*1de0*/  SHF.L.U32 R2, R8, 0x1f, RZ ;  /* 0x0000001f08027819 */ /* 0x000fe400000006ff */
[----:B---3--:R-:W-:-:S05]  /*1df0*/  LEA R0, R0, R3, 0x18 ;  /* 0x0000000300007211 */ /* 0x008fca00078ec0ff */
[----:B------:R-:W-:-:S04]  /*1e00*/  IMAD R3, R9, 0x8, R0 ;  /* 0x0000000809037824 */ /* 0x000fc800078e0200 */
[----:B------:R-:W3:Y:S02]  /*1e10*/  SYNCS.PHASECHK.TRANS64.TRYWAIT P0, [R3+URZ+0x240], R2 ;  /* 0x00024002030075a7 */ /* 0x000ee400080011ff */
[----:B---3--:R-:W-:Y:S05]  /*1e20*/  @!P0 BRA `(.L_x_25) ;  /* 0x0000007000348947 */ /* 0x008fea0003800000 */
.L_x_146:
[----:B------:R-:W-:Y:S01]  /*1e30*/  VIADD R9, R9, 0x1 ;  /* 0x0000000109097836 */ /* 0x000fe20000000000 */
[----:B------:R3:W-:Y:S04]  /*1e40*/  SYNCS.ARRIVE.TRANS64.A1T0 RZ, [R3+URZ+0x230], RZ ;  /* 0x000230ff03ff79a7 */ /* 0x0007e800081000ff */
[----:B------:R-:W-:-:S04]  /*1e50*/  ISETP.NE.AND P0, PT, R9, 0x2, PT ;  /* 0x000000020900780c */ /* 0x000fc80003f05270 */
[----:B------:R-:W-:Y:S02]  /*1e60*/  SEL R9, R9, RZ, P0 ;  /* 0x000000ff09097207 */ /* 0x000fe40000000000 */
[----:B---3--:R-:W-:-:S04]  /*1e70*/  SEL R3, RZ, 0x1, P0 ;  /* 0x00000001ff037807 */ /* 0x008fc80000000000 */
[----:B------:R-:W-:-:S07]  /*1e80*/  LOP3.LUT R8, R8, R3, RZ, 0x3c, !PT ;  /* 0x0000000308087212 */ /* 0x000fce00078e3cff */
.L_x_24:
[----:B------:R-:W-:Y:S01]  /*1e90*/  UMOV UR6, 0x400 ;  /* 0x0000040000067882 */ /* 0x000fe20000000000 */
[----:B------:R-:W-:Y:S01]  /*1ea0*/  SHF.L.U32 R0, R12, 0x1f, RZ ;  /* 0x0000001f0c007819 */ /* 0x000fe200000006ff */
[----:B--2---:R-:W-:Y:S02]  /*1eb0*/  ULEA UR6, UR45, UR6, 0x18 ;  /* 0x000000062d067291 */ /* 0x004fe4000f8ec0ff */
[----:B------:R-:W-:Y:S02]  /*1ec0*/  UISETP.GE.U32.AND UP0, UPT, UR49, 0x7f, UPT ;  /* 0x0000007f3100788c */ /* 0x000fe4000bf06070 */
[----:B------:R-:W-:Y:S02]  /*1ed0*/  ULEA UR4, UR7, UR6, 0x3 ;  /* 0x0000000607047291 */ /* 0x000fe4000f8e18ff */
[----:B------:R-:W-:Y:S01]  /*1ee0*/  ULEA UR11, UR28, UR48, 0x7 ;  /* 0x000000301c0b7291 */ /* 0x000fe2000f8e38ff */
[----:B------:R-:W-:-:S06]  /*1ef0*/  UMOV UR13, URZ ;  /* 0x000000ff000d7c82 */ /* 0x000fcc0008000000 */
[----:B------:R2:W3:Y:S01]  /*1f00*/  SYNCS.PHASECHK.TRANS64.TRYWAIT P0, [UR4+0xd0], R0 ;  /* 0x0000d000ff0075a7 */ /* 0x0004e20008001104 */
[----:B------:R-:W-:-:S04]  /*1f10*/  ULEA.HI UR4, UR20, UR20, URZ, 0x1 ;  /* 0x0000001414047291 */ /* 0x000fc8000f8f08ff */
[----:B------:R-:W-:-:S04]  /*1f20*/  USHF.L.U32 UR4, UR4, 0x6, URZ ;  /* 0x0000000604047899 */ /* 0x000fc800080006ff */
[----:B------:R-:W-:-:S04]  /*1f30*/  ULOP3.LUT UR35, UR4, 0xffffff80, URZ, 0xc0, !UPT ;  /* 0xffffff8004237892 */ /* 0x000fc8000f8ec0ff */
[----:B------:R-:W-:Y:S01]  /*1f40*/  UIADD3 UR35, UPT, UPT, UR46, UR35, URZ ;  /* 0x000000232e237290 */ /* 0x000fe2000fffe0ff */
[----:B------:R-:W-:Y:S11]  /*1f50*/  BRA.U !UP0, `(.L_x_26) ;  /* 0x0000000108cc7547 */ /* 0x000ff6000b800000 */
[----:B------:R-:W-:Y:S01]  /*1f60*/  UMOV UR18, UR44 ;  /* 0x0000002c00127c82 */ /* 0x000fe20008000000 */
[----:B------:R-:W-:Y:S01]  /*1f70*/  UMOV UR4, UR7 ;  /* 0x0000000700047c82 */ /* 0x000fe20008000000 */
[----:B------:R-:W-:-:S05]  /*1f80*/  UMOV UR34, URZ ;  /* 0x000000ff00227c82 */ /* 0x000fca0008000000 */
.L_x_32:
[----:B------:R-:W-:Y:S01]  /*1f90*/  ULEA UR33, UR4, UR6, 0x3 ;  /* 0x0000000604217291 */ /* 0x000fe2000f8e18ff */
[----:B------:R-:W-:Y:S01]  /*1fa0*/  @P3 MOV R2, 0x4000 ;  /* 0x0000400000023802 */ /* 0x000fe20000000f00 */
[----:B-1-34-:R-:W-:Y:S10]  /*1fb0*/  @P0 BRA `(.L_x_27) ;  /* 0x00000000000c0947 */ /* 0x01aff40003800000 */
[----:B------:R-:W-:-:S04]  /*1fc0*/  SHF.L.U32 R3, R12, 0x1f, RZ ;  /* 0x0000001f0c037819 */ /* 0x000fc800000006ff */
[----:B------:R-:W3:Y:S02]  /*1fd0*/  SYNCS.PHASECHK.TRANS64.TRYWAIT P0, [UR33+0xd0], R3 ;  /* 0x0000d003ff0075a7 */ /* 0x000ee40008001121 */
[----:B---3--:R-:W-:Y:S05]  /*1fe0*/  @!P0 BRA `(.L_x_28) ;  /* 0x0000006c00d88947 */ /* 0x008fea0003800000 */
.L_x_27:
[----:B------:R3:W-:Y:S01]  /*1ff0*/  @P3 SYNCS.ARRIVE.TRANS64 RZ, [UR33], R2 ;  /* 0x00000002ffff39a7 */ /* 0x0007e20008000021 */
[----:B------:R-:W-:Y:S02]  /*2000*/  ULOP3.LUT UR5, UR25, 0x2, URZ, 0xfc, !UPT ;  /* 0x0000000219057892 */ /* 0x000fe4000f8efcff */
[----:B------:R-:W-:Y:S02]  /*2010*/  UIADD3 UR18, UPT, UPT, UR18, 0x1, URZ ;  /* 0x0000000112127890 */ /* 0x000fe4000fffe0ff */
[----:B------:R-:W-:Y:S02]  /*2020*/  UISETP.NE.AND UP0, UPT, UR5, 0x2, UPT ;  /* 0x000000020500788c */ /* 0x000fe4000bf05270 */
[----:B------:R-:W-:-:S07]  /*2030*/  UISETP.NE.AND UP2, UPT, UR18, 0x1, UPT ;  /* 0x000000011200788c */ /* 0x000fce000bf45270 */
[----:B------:R-:W-:Y:S05]  /*2040*/  BRA.U UP0, `(.L_x_29) ;  /* 0x0000000100047547 */ /* 0x000fea000b800000 */
[----:B-1----:R-:W-:Y:S05]  /*2050*/  BPT.TRAP 0x1 ;  /* 0x000000040000795c */ /* 0x002fea0000300000 */
.L_x_29:
[----:B------:R-:W-:Y:S04]  /*2060*/  BSSY.RECONVERGENT B0, `(.L_x_30) ;  /* 0x0000003000007945 */ /* 0x000fe80003800200 */
[----:B------:R-:W-:Y:S05]  /*2070*/  @!P2 BRA `(.L_x_31) ;  /* 0x000000000004a947 */ /* 0x000fea0003800000 */
[----:B-1----:R-:W-:Y:S05]  /*2080*/  BPT.TRAP 0x1 ;  /* 0x000000040000795c */ /* 0x002fea0000300000 */
.L_x_31:
[----:B-1----:R-:W-:Y:S05]  /*2090*/  BSYNC.RECONVERGENT B0 ;  /* 0x0000000000007941 */ /* 0x002fea0003800200 */
.L_x_30:
[----:B------:R-:W-:Y:S02]  /*20a0*/  UIADD3 UR5, UPT, UPT, UR4, 0x1, URZ ;  /* 0x0000000104057890 */ /* 0x000fe4000fffe0ff */
[----:B------:R-:W-:Y:S02]  /*20b0*/  USHF.L.U32 UR4, UR4, 0xc, URZ ;  /* 0x0000000c04047899 */ /* 0x000fe400080006ff */
[----:B------:R-:W-:Y:S02]  /*20c0*/  UISETP.NE.AND UP0, UPT, UR5, 0x1a, UPT ;  /* 0x0000001a0500788c */ /* 0x000fe4000bf05270 */
[----:B------:R-:W-:Y:S02]  /*20d0*/  UIADD3 UR16, UP1, UPT, UR30, 0x80, URZ ;  /* 0x000000801e107890 */ /* 0x000fe4000ff3e0ff */
[----:B------:R-:W-:Y:S02]  /*20e0*/  USEL UR8, URZ, 0x1, UP0 ;  /* 0x00000001ff087887 */ /* 0x000fe40008000000 */
[----:B------:R-:W-:-:S02]  /*20f0*/  USEL UR7, UR5, URZ, UP0 ;  /* 0x000000ff05077287 */ /* 0x000fc40008000000 */
[----:B------:R-:W-:Y:S02]  /*2100*/  ULOP3.LUT UR32, UR27, UR4, URZ, 0xfc, !UPT ;  /* 0x000000041b207292 */ /* 0x000fe4000f8efcff */
[----:B------:R-:W-:Y:S01]  /*2110*/  ULEA UR5, UR7, UR6, 0x3 ;  /* 0x0000000607057291 */ /* 0x000fe2000f8e18ff */
[----:B------:R-:W-:Y:S01]  /*2120*/  LOP3.LUT R12, R12, UR8, RZ, 0x3c, !PT ;  /* 0x000000080c0c7c12 */ /* 0x000fe2000f8e3cff */
[----:B------:R-:W-:Y:S02]  /*2130*/  UIADD3 UR14, UP0, UPT, UR30, 0x180, URZ ;  /* 0x000001801e0e7890 */ /* 0x000fe4000ff1e0ff */
[----:B------:R-:W-:Y:S01]  /*2140*/  ULOP3.LUT UR8, UR26, UR4, URZ, 0xfc, !UPT ;  /* 0x000000041a087292 */ /* 0x000fe2000f8efcff */
[----:B--2---:R-:W-:Y:S01]  /*2150*/  SHF.L.U32 R0, R12, 0x1f, RZ ;  /* 0x0000001f0c007819 */ /* 0x004fe200000006ff */
[----:B------:R-:W-:Y:S02]  /*2160*/  ULOP3.LUT UR33, UR33, 0xfefffff8, URZ, 0xc0, !UPT ;  /* 0xfefffff821217892 */ /* 0x000fe4000f8ec0ff */
[----:B------:R-:W-:Y:S01]  /*2170*/  UIADD3.X UR17, UPT, UPT, URZ, UR31, URZ, UP1, !UPT ;  /* 0x0000001fff117290 */ /* 0x000fe20008ffe4ff */
[----:B------:R4:W1:Y:S01]  /*2180*/  SYNCS.PHASECHK.TRANS64.TRYWAIT P0, [UR5+0xd0], R0 ;  /* 0x0000d000ff0075a7 */ /* 0x0008620008001105 */
[----:B------:R-:W-:-:S02]  /*2190*/  UIADD3 UR32, UPT, UPT, UR6, 0x4400, UR32 ;  /* 0x0000440006207890 */ /* 0x000fc4000fffe020 */
[----:B------:R-:W-:Y:S02]  /*21a0*/  UPRMT UR5, URZ, 0x5410, UR24 ;  /* 0x00005410ff057896 */ /* 0x000fe40008000018 */
[----:B------:R-:W-:Y:S02]  /*21b0*/  UIADD3 UR8, UPT, UPT, UR6, 0x1e400, UR8 ;  /* 0x0001e40006087890 */ /* 0x000fe4000fffe008 */
[----:B------:R-:W-:Y:S02]  /*21c0*/  UIADD3.X UR15, UPT, UPT, URZ, UR31, URZ, UP0, !UPT ;  /* 0x0000001fff0f7290 */ /* 0x000fe400087fe4ff */
[----:B------:R-:W-:Y:S01]  /*21d0*/  UPRMT UR4, URZ, 0x5410, UR21 ;  /* 0x00005410ff047896 */ /* 0x000fe20008000015 */
[----:B------:R-:W-:Y:S01]  /*21e0*/  UMOV UR22, 0x0 ;  /* 0x0000000000167882 */ /* 0x000fe20000000000 */
[----:B------:R-:W-:Y:S01]  /*21f0*/  UMOV UR23, 0x10000000 ;  /* 0x1000000000177882 */ /* 0x000fe20000000000 */
[----:B------:R-:W-:Y:S01]  /*2200*/  UMOV UR10, UR34 ;  /* 0x00000022000a7c82 */ /* 0x000fe20008000000 */
[----:B------:R-:W-:Y:S01]  /*2210*/  UMOV UR12, UR36 ;  /* 0x00000024000c7c82 */ /* 0x000fe20008000000 */
[----:B------:R-:W-:Y:S01]  /*2220*/  UMOV UR9, UR33 ;  /* 0x0000002100097c82 */ /* 0x000fe20008000000 */
[----:B------:R2:W-:Y:S01]  /*2230*/  UTMALDG.3D.MULTICAST.2CTA [UR32], [UR16], UR5, desc[UR22] ;  /* 0x00001620100073b4 */ /* 0x0005e20008211805 */
[----:B------:R-:W-:-:S02]  /*2240*/  UMOV UR13, UR29 ;  /* 0x0000001d000d7c82 */ /* 0x000fc40008000000 */
[----:B------:R3:W-:Y:S01]  /*2250*/  UTMALDG.3D.MULTICAST.2CTA [UR8], [UR14], UR4, desc[UR22] ;  /* 0x000016080e0073b4 */ /* 0x0007e20008211804 */
[----:B--2---:R-:W-:Y:S01]  /*2260*/  UIADD3 UR34, UPT, UPT, UR34, 0x40, URZ ;  /* 0x0000004022227890 */ /* 0x004fe2000fffe0ff */
[----:B---3--:R-:W-:Y:S01]  /*2270*/  UMOV UR4, UR7 ;  /* 0x0000000700047c82 */ /* 0x008fe20008000000 */
[----:B------:R-:W-:Y:S10]  /*2280*/  BRA.U UP2, `(.L_x_32) ;  /* 0xfffffffd02407547 */ /* 0x000ff4000b83ffff */
.L_x_26:
[----:B------:R-:W-:Y:S01]  /*2290*/  ULEA UR4, UR7, UR6, 0x3 ;  /* 0x0000000607047291 */ /* 0x000fe2000f8e18ff */
[----:B--2-4-:R-:W-:Y:S01]  /*22a0*/  SHF.L.U32 R0, R12, 0x1f, RZ ;  /* 0x0000001f0c007819 */ /* 0x014fe200000006ff */
[----:B------:R-:W-:Y:S01]  /*22b0*/  @!P1 SYNCS.ARRIVE.TRANS64.A1T0 RZ, [UR6+0x1c8], RZ ;  /* 0x0001c8ffffff99a7 */ /* 0x000fe20008100006 */
[----:B------:R-:W-:-:S06]  /*22c0*/  UISETP.GT.AND UP0, UPT, UR43, UR41, UPT ;  /* 0x000000292b00728c */ /* 0x000fcc000bf04270 */
[----:B-1-3--:R1:W2:Y:S03]  /*22d0*/  SYNCS.PHASECHK.TRANS64.TRYWAIT P0, [UR4+0xd0], R0 ;  /* 0x0000d000ff0075a7 */ /* 0x00a2a60008001104 */
[----:B------:R-:W-:Y:S05]  /*22e0*/  BRA.U !UP0, `(.L_x_33) ;  /* 0x0000000108cc7547 */ /* 0x000fea000b800000 */
[----:B------:R-:W-:Y:S01]  /*22f0*/  UIADD3 UR28, UPT, UPT, UR47, UR13, URZ ;  /* 0x0000000d2f1c7290 */ /* 0x000fe2000fffe0ff */
[----:B------:R-:W-:-:S11]  /*2300*/  UMOV UR4, UR7 ;  /* 0x0000000700047c82 */ /* 0x000fd60008000000 */
.L_x_39:
[----:B------:R-:W-:Y:S01]  /*2310*/  ULEA UR17, UR4, UR6, 0x3 ;  /* 0x0000000604117291 */ /* 0x000fe2000f8e18ff */
[----:B--2---:R-:W-:Y:S01]  /*2320*/  @P3 MOV R2, 0x4000 ;  /* 0x0000400000023802 */ /* 0x004fe20000000f00 */
[----:B--2-4-:R-:W-:Y:S10]  /*2330*/  @P0 BRA `(.L_x_34) ;  /* 0x00000000000c0947 */ /* 0x014ff40003800000 */
[----:B------:R-:W-:-:S04]  /*2340*/  SHF.L.U32 R3, R12, 0x1f, RZ ;  /* 0x0000001f0c037819 */ /* 0x000fc800000006ff */
[----:B------:R-:W2:Y:S02]  /*2350*/  SYNCS.PHASECHK.TRANS64.TRYWAIT P0, [UR17+0xd0], R3 ;  /* 0x0000d003ff0075a7 */ /* 0x000ea40008001111 */
[----:B--2---:R-:W-:Y:S05]  /*2360*/  @!P0 BRA `(.L_x_35) ;  /* 0x0000006c00108947 */ /* 0x004fea0003800000 */
.L_x_34:
[----:B------:R2:W-:Y:S01]  /*2370*/  @P3 SYNCS.ARRIVE.TRANS64 RZ, [UR17], R2 ;  /* 0x00000002ffff39a7 */ /* 0x0005e20008000011 */
[----:B------:R-:W-:-:S04]  /*2380*/  ULOP3.LUT UR5, UR25, 0x2, URZ, 0xfc, !UPT ;  /* 0x0000000219057892 */ /* 0x000fc8000f8efcff */
[----:B------:R-:W-:-:S09]  /*2390*/  UISETP.NE.AND UP0, UPT, UR5, 0x2, UPT ;  /* 0x000000020500788c */ /* 0x000fd2000bf05270 */
[----:B------:R-:W-:Y:S05]  /*23a0*/  BRA.U UP0, `(.L_x_36) ;  /* 0x0000000100047547 */ /* 0x000fea000b800000 */
[----:B------:R-:W-:Y:S05]  /*23b0*/  BPT.TRAP 0x1 ;  /* 0x000000040000795c */ /* 0x000fea0000300000 */
.L_x_36:
[----:B------:R-:W-:Y:S04]  /*23c0*/  BSSY.RECONVERGENT B0, `(.L_x_37) ;  /* 0x0000003000007945 */ /* 0x000fe80003800200 */
[----:B------:R-:W-:Y:S05]  /*23d0*/  @!P2 BRA `(.L_x_38) ;  /* 0x000000000004a947 */ /* 0x000fea0003800000 */
[----:B------:R-:W-:Y:S05]  /*23e0*/  BPT.TRAP 0x1 ;  /* 0x000000040000795c */ /* 0x000fea0000300000 */
.L_x_38:
[----:B------:R-:W-:Y:S05]  /*23f0*/  BSYNC.RECONVERGENT B0 ;  /* 0x0000000000007941 */ /* 0x000fea0003800200 */
.L_x_37:
[----:B------:R-:W-:Y:S02]  /*2400*/  UIADD3 UR5, UPT, UPT, UR4, 0x1, URZ ;  /* 0x0000000104057890 */ /* 0x000fe4000fffe0ff */
[----:B------:R-:W-:Y:S02]  /*2410*/  USHF.L.U32 UR4, UR4, 0xc, URZ ;  /* 0x0000000c04047899 */ /* 0x000fe400080006ff */
[----:B------:R-:W-:Y:S02]  /*2420*/  UISETP.NE.AND UP0, UPT, UR5, 0x1a, UPT ;  /* 0x0000001a0500788c */ /* 0x000fe4000bf05270 */
[----:B------:R-:W-:Y:S02]  /*2430*/  USHF.L.U32 UR18, UR13, 0x6, URZ ;  /* 0x000000060d127899 */ /* 0x000fe400080006ff */
[----:B------:R-:W-:Y:S02]  /*2440*/  USEL UR8, URZ, 0x1, UP0 ;  /* 0x00000001ff087887 */ /* 0x000fe40008000000 */
[----:B------:R-:W-:-:S02]  /*2450*/  USEL UR7, UR5, URZ, UP0 ;  /* 0x000000ff05077287 */ /* 0x000fc40008000000 */
[----:B------:R-:W-:Y:S02]  /*2460*/  UIADD3 UR22, UP0, UPT, UR30, 0x180, URZ ;  /* 0x000001801e167890 */ /* 0x000fe4000ff1e0ff */
[----:B------:R-:W-:Y:S01]  /*2470*/  ULEA UR5, UR7, UR6, 0x3 ;  /* 0x0000000607057291 */ /* 0x000fe2000f8e18ff */
[----:B------:R-:W-:Y:S01]  /*2480*/  LOP3.LUT R12, R12, UR8, RZ, 0x3c, !PT ;  /* 0x000000080c0c7c12 */ /* 0x000fe2000f8e3cff */
[----:B------:R-:W-:Y:S02]  /*2490*/  UIADD3 UR13, UPT, UPT, UR13, 0x1, URZ ;  /* 0x000000010d0d7890 */ /* 0x000fe4000fffe0ff */
[----:B------:R-:W-:Y:S01]  /*24a0*/  UIADD3 UR14, UP1, UPT, UR30, 0x80, URZ ;  /* 0x000000801e0e7890 */ /* 0x000fe2000ff3e0ff */
[----:B-1----:R-:W-:Y:S01]  /*24b0*/  SHF.L.U32 R0, R12, 0x1f, RZ ;  /* 0x0000001f0c007819 */ /* 0x002fe200000006ff */
[----:B------:R-:W-:Y:S02]  /*24c0*/  ULOP3.LUT UR16, UR27, UR4, URZ, 0xfc, !UPT ;  /* 0x000000041b107292 */ /* 0x000fe4000f8efcff */
[----:B------:R-:W-:Y:S01]  /*24d0*/  UIADD3.X UR23, UPT, UPT, URZ, UR31, URZ, UP0, !UPT ;  /* 0x0000001fff177290 */ /* 0x000fe200087fe4ff */
[----:B------:R3:W4:Y:S01]  /*24e0*/  SYNCS.PHASECHK.TRANS64.TRYWAIT P0, [UR5+0xd0], R0 ;  /* 0x0000d000ff0075a7 */ /* 0x0007220008001105 */
[----:B------:R-:W-:-:S02]  /*24f0*/  ULOP3.LUT UR8, UR26, UR4, URZ, 0xfc, !UPT ;  /* 0x000000041a087292 */ /* 0x000fc4000f8efcff */
[----:B------:R-:W-:Y:S02]  /*2500*/  UISETP.NE.AND UP0, UPT, UR13, UR28, UPT ;  /* 0x0000001c0d00728c */ /* 0x000fe4000bf05270 */
[----:B------:R-:W-:Y:S02]  /*2510*/  ULOP3.LUT UR17, UR17, 0xfefffff8, URZ, 0xc0, !UPT ;  /* 0xfefffff811117892 */ /* 0x000fe4000f8ec0ff */
[----:B------:R-:W-:Y:S02]  /*2520*/  UIADD3 UR16, UPT, UPT, UR6, 0x4400, UR16 ;  /* 0x0000440006107890 */ /* 0x000fe4000fffe010 */
[----:B------:R-:W-:Y:S02]  /*2530*/  UIADD3.X UR15, UPT, UPT, URZ, UR31, URZ, UP1, !UPT ;  /* 0x0000001fff0f7290 */ /* 0x000fe40008ffe4ff */
[----:B------:R-:W-:Y:S02]  /*2540*/  UPRMT UR5, URZ, 0x5410, UR24 ;  /* 0x00005410ff057896 */ /* 0x000fe40008000018 */
[----:B------:R-:W-:-:S02]  /*2550*/  UIADD3 UR8, UPT, UPT, UR6, 0x1e400, UR8 ;  /* 0x0001e40006087890 */ /* 0x000fc4000fffe008 */
[----:B------:R-:W-:Y:S01]  /*2560*/  UPRMT UR4, URZ, 0x5410, UR21 ;  /* 0x00005410ff047896 */ /* 0x000fe20008000015 */
[----:B------:R-:W-:Y:S01]  /*2570*/  UMOV UR32, 0x0 ;  /* 0x0000000000207882 */ /* 0x000fe20000000000 */
[----:B------:R-:W-:Y:S01]  /*2580*/  UMOV UR33, 0x10000000 ;  /* 0x1000000000217882 */ /* 0x000fe20000000000 */
[----:B------:R-:W-:Y:S01]  /*2590*/  UMOV UR19, UR35 ;  /* 0x0000002300137c82 */ /* 0x000fe20008000000 */
[----:B------:R-:W-:Y:S01]  /*25a0*/  UMOV UR20, UR36 ;  /* 0x0000002400147c82 */ /* 0x000fe20008000000 */
[----:B------:R-:W-:Y:S01]  /*25b0*/  UMOV UR12, UR36 ;  /* 0x00000024000c7c82 */ /* 0x000fe20008000000 */
[----:B------:R-:W-:Y:S01]  /*25c0*/  UMOV UR9, UR17 ;  /* 0x0000001100097c82 */ /* 0x000fe20008000000 */
[----:B------:R-:W-:Y:S01]  /*25d0*/  UMOV UR10, UR18 ;  /* 0x00000012000a7c82 */ /* 0x000fe20008000000 */
[----:B------:R-:W-:Y:S01]  /*25e0*/  UTMALDG.3D.MULTICAST.2CTA [UR16], [UR14], UR5, desc[UR32] ;  /* 0x000020100e0073b4 */ /* 0x000fe20008211805 */
[----:B------:R1:W-:Y:S02]  /*25f0*/  UTMALDG.3D.MULTICAST.2CTA [UR8], [UR22], UR4, desc[UR32] ;  /* 0x00002008160073b4 */ /* 0x0003e40008211804 */
[----:B-1----:R-:W-:Y:S01]  /*2600*/  UMOV UR4, UR7 ;  /* 0x0000000700047c82 */ /* 0x002fe20008000000 */
[----:B---3--:R-:W-:Y:S05]  /*2610*/  BRA.U UP0, `(.L_x_39) ;  /* 0xfffffffd003c7547 */ /* 0x008fea000b83ffff */
.L_x_33:
[C---:B------:R-:W-:Y:S01]  /*2620*/  LEA R3, R11.reuse, UR6, 0x3 ;  /* 0x000000060b037c11 */ /* 0x040fe2000f8e18ff */
[----:B------:R-:W-:Y:S01]  /*2630*/  NOP ;  /* 0x0000000000007918 */ /* 0x000fe20000000000 */
[----:B-1----:R-:W-:Y:S02]  /*2640*/  SHF.L.U32 R0, R10, 0x1f, RZ ;  /* 0x0000001f0a007819 */ /* 0x002fe400000006ff */
[----:B------:R-:W-:Y:S02]  /*2650*/  LEA R5, R11, UR6, 0x4 ;  /* 0x000000060b057c11 */ /* 0x000fe4000f8e20ff */
[----:B--2-4-:R-:W1:Y:S02]  /*2660*/  SYNCS.PHASECHK.TRANS64.TRYWAIT P0, [R3+URZ+0x1d0], R0 ;  /* 0x0001d000030075a7 */ /* 0x014e6400080011ff */
[----:B-1----:R-:W-:Y:S05]  /*2670*/  @!P0 BRA `(.L_x_40) ;  /* 0x0000006800648947 */ /* 0x002fea0003800000 */
.L_x_149:
[----:B------:R-:W2:Y:S01]  /*2680*/  LDS.128 R4, [R5+0x260] ;  /* 0x0002600005047984 */ /* 0x000ea20000000c00 */
[----:B------:R-:W-:Y:S01]  /*2690*/  UISETP.GE.AND UP0, UPT, UR42, 0x1, UPT ;  /* 0x000000012a00788c */ /* 0x000fe2000bf06270 */
[----:B------:R-:W-:Y:S01]  /*26a0*/  @!PT LDS RZ, [RZ] ;  /* 0x00000000fffff984 */ /* 0x000fe20000000800 */
[----:B------:R-:W-:Y:S01]  /*26b0*/  @!PT LDS RZ, [RZ] ;  /* 0x00000000fffff984 */ /* 0x000fe20000000800 */
[----:B------:R-:W-:Y:S01]  /*26c0*/  @!PT LDS RZ, [RZ] ;  /* 0x00000000fffff984 */ /* 0x000fe20000000800 */
[----:B------:R-:W-:Y:S01]  /*26d0*/  @!PT LDS RZ, [RZ] ;  /* 0x00000000fffff984 */ /* 0x000fe20000000800 */
[----:B------:R3:W-:Y:S06]  /*26e0*/  MEMBAR.ALL.CTA ;  /* 0x0000000000007992 */ /* 0x0007ec0000008000 */
[----:B---3--:R-:W3:Y:S01]  /*26f0*/  FENCE.VIEW.ASYNC.S ;  /* 0x00000000000073c6 */ /* 0x008ee20000000000 */
[----:B--2---:R-:W-:-:S13]  /*2700*/  LOP3.LUT P0, RZ, R6, 0x1, RZ, 0xc0, !PT ;  /* 0x0000000106ff7812 */ /* 0x004fda000780c0ff */
[----:B---3--:R-:W-:Y:S01]  /*2710*/  VOTEU.ANY UP1, P0 ;  /* 0x0000000000ff7886 */ /* 0x008fe20000020100 */
[----:B------:R-:W-:-:S13]  /*2720*/  PLOP3.LUT P0, PT, PT, PT, UP1, 0x80, 0x8 ;  /* 0x000000000008781c */ /* 0x000fda0003f0f018 */
[----:B-1----:R-:W-:Y:S02]  /*2730*/  @P0 LOP3.LUT R0, R5, 0xffff, RZ, 0xc0, !PT ;  /* 0x0000ffff05000812 */ /* 0x002fe400078ec0ff */
[----:B------:R-:W-:Y:S02]  /*2740*/  @P0 MOV R2, R4 ;  /* 0x0000000400020202 */ /* 0x000fe40000000f00 */
[----:B------:R-:W-:Y:S01]  /*2750*/  @P0 R2UR UR5, R0 ;  /* 0x00000000000502ca */ /* 0x000fe200000e0000 */
[----:B------:R-:W-:Y:S01]  /*2760*/  VIADD R0, R3, 0x1e0 ;  /* 0x000001e003007836 */ /* 0x000fe20000000000 */
[----:B------:R-:W-:Y:S02]  /*2770*/  @P0 SHF.R.U32.HI R4, RZ, 0x10, R5 ;  /* 0x00000010ff040819 */ /* 0x000fe40000011605 */
[----:B------:R-:W-:Y:S02]  /*2780*/  @P0 R2UR UR8, R2 ;  /* 0x00000000020802ca */ /* 0x000fe400000e0000 */
[----:B------:R-:W-:-:S02]  /*2790*/  PRMT R0, RZ, 0x654, R0 ;  /* 0x00000654ff007816 */ /* 0x000fc40000000000 */
[----:B------:R-:W-:Y:S02]  /*27a0*/  @P0 R2UR UR4, R4 ;  /* 0x00000000040402ca */ /* 0x000fe400000e0000 */
[----:B------:R1:W-:Y:S03]  /*27b0*/  SYNCS.ARRIVE.TRANS64.RED.A1T0 RZ, [R0+URZ], RZ ;  /* 0x000000ff00ff79a7 */ /* 0x0003e600081004ff */
[----:B------:R-:W-:-:S04]  /*27c0*/  @UP1 UMOV UR37, UR5 ;  /* 0x0000000500251c82 */ /* 0x000fc80008000000 */
[----:B------:R-:W-:-:S04]  /*27d0*/  @UP1 UMOV UR38, UR8 ;  /* 0x0000000800261c82 */ /* 0x000fc80008000000 */
[----:B------:R-:W-:Y:S01]  /*27e0*/  @UP1 UMOV UR36, UR4 ;  /* 0x0000000400241c82 */ /* 0x000fe20008000000 */
[----:B------:R-:W-:Y:S05]  /*27f0*/  BRA.U !UP0, `(.L_x_41) ;  /* 0x0000000108d47547 */ /* 0x000fea000b800000 */
[----:B------:R-:W2:Y:S01]  /*2800*/  LDCU.128 UR12, c[0x0][0xb10] ;  /* 0x00016200ff0c77ac */ /* 0x000ea20008000c00 */
[----:B------:R-:W3:Y:S01]  /*2810*/  LDCU UR28, c[0x0][0xb20] ;  /* 0x00016400ff1c77ac */ /* 0x000ee20008000800 */
[----:B------:R-:W4:Y:S01]  /*2820*/  LDCU UR20, c[0x0][0xb0c] ;  /* 0x00016180ff1477ac */ /* 0x000f220008000800 */
[----:B------:R-:W1:Y:S01]  /*2830*/  LDCU.64 UR10, c[0x0][0xb28] ;  /* 0x00016500ff0a77ac */ /* 0x000e620008000a00 */
[----:B------:R-:W-:Y:S02]  /*2840*/  UISETP.NE.AND UP3, UPT, UR42, 0x1, UPT ;  /* 0x000000012a00788c */ /* 0x000fe4000bf65270 */
[----:B--2---:R-:W-:Y:S02]  /*2850*/  UIMAD.WIDE.U32 UR8, UR39, UR15, URZ ;  /* 0x0000000f270872a5 */ /* 0x004fe4000f8e00ff */
[----:B------:R-:W-:Y:S02]  /*2860*/  UIMAD.WIDE.U32 UR4, UR40, UR12, URZ ;  /* 0x0000000c280472a5 */ /* 0x000fe4000f8e00ff */
[----:B------:R-:W-:-:S02]  /*2870*/  UISETP.NE.AND UP0, UPT, UR14, 0x1, UPT ;  /* 0x000000010e00788c */ /* 0x000fc4000bf05270 */
[----:B------:R-:W-:Y:S01]  /*2880*/  UIMAD.WIDE.U32 UR22, UR37, UR15, URZ ;  /* 0x0000000f251672a5 */ /* 0x000fe2000f8e00ff */
[----:B------:R-:W-:Y:S02]  /*2890*/  UMOV UR8, UR9 ;  /* 0x0000000900087c82 */ /* 0x000fe40008000000 */
[----:B------:R-:W-:Y:S01]  /*28a0*/  UMOV UR4, UR5 ;  /* 0x0000000500047c82 */ /* 0x000fe20008000000 */
[----:B---3--:R-:W-:Y:S02]  /*28b0*/  USHF.R.U32.HI UR8, URZ, UR28, UR8 ;  /* 0x0000001cff087299 */ /* 0x008fe40008011608 */
[----:B----4-:R-:W-:Y:S02]  /*28c0*/  UISETP.NE.AND UP2, UPT, UR20, 0x1, UPT ;  /* 0x000000011400788c */ /* 0x010fe4000bf45270 */
[----:B------:R-:W-:Y:S02]  /*28d0*/  USHF.R.U32.HI UR4, URZ, UR13, UR4 ;  /* 0x0000000dff047299 */ /* 0x000fe40008011604 */
[----:B------:R-:W-:-:S02]  /*28e0*/  USEL UR5, UR39, UR8, !UP0 ;  /* 0x0000000827057287 */ /* 0x000fc4000c000000 */
[----:B------:R-:W-:Y:S02]  /*28f0*/  USEL UR8, UR40, UR4, !UP2 ;  /* 0x0000000428087287 */ /* 0x000fe4000d000000 */
[----:B-1----:R-:W-:Y:S01]  /*2900*/  UIMAD.WIDE.U32 UR16, UR5, UR10, URZ ;  /* 0x0000000a051072a5 */ /* 0x002fe2000f8e00ff */
[----:B------:R-:W-:Y:S01]  /*2910*/  UMOV UR4, UR23 ;  /* 0x0000001700047c82 */ /* 0x000fe20008000000 */
[----:B------:R-:W-:Y:S02]  /*2920*/  UIMAD.WIDE.U32 UR18, UR38, UR12, URZ ;  /* 0x0000000c261272a5 */ /* 0x000fe4000f8e00ff */
[----:B------:R-:W-:-:S03]  /*2930*/  UIMAD.WIDE.U32 UR22, UR8, UR10, URZ ;  /* 0x0000000a081672a5 */ /* 0x000fc6000f8e00ff */
[----:B------:R-:W-:Y:S01]  /*2940*/  UMOV UR16, UR17 ;  /* 0x0000001100107c82 */ /* 0x000fe20008000000 */
[----:B------:R-:W-:Y:S02]  /*2950*/  USHF.R.U32.HI UR4, URZ, UR28, UR4 ;  /* 0x0000001cff047299 */ /* 0x000fe40008011604 */
[----:B------:R-:W-:Y:S01]  /*2960*/  @UP3 USHF.R.U32.HI UR5, URZ, UR11, UR16 ;  /* 0x0000000bff053299 */ /* 0x000fe20008011610 */
[----:B------:R-:W-:Y:S01]  /*2970*/  UMOV UR18, UR19 ;  /* 0x0000001300127c82 */ /* 0x000fe20008000000 */
[----:B------:R-:W-:Y:S01]  /*2980*/  UMOV UR22, UR23 ;  /* 0x0000001700167c82 */ /* 0x000fe20008000000 */
[----:B------:R-:W-:Y:S02]  /*2990*/  USHF.R.U32.HI UR13, URZ, UR13, UR18 ;  /* 0x0000000dff0d7299 */ /* 0x000fe40008011612 */
[----:B------:R-:W-:Y:S02]  /*29a0*/  USEL UR4, UR37, UR4, !UP0 ;  /* 0x0000000425047287 */ /* 0x000fe4000c000000 */
[----:B------:R-:W-:-:S02]  /*29b0*/  @UP3 USHF.R.U32.HI UR8, URZ, UR11, UR22 ;  /* 0x0000000bff083299 */ /* 0x000fc40008011616 */
[----:B------:R-:W-:Y:S02]  /*29c0*/  UIMAD UR9, UR42, UR5, URZ ;  /* 0x000000052a0972a4 */ /* 0x000fe4000f8e02ff */
[----:B------:R-:W-:Y:S02]  /*29d0*/  USEL UR5, UR38, UR13, !UP2 ;  /* 0x0000000d26057287 */ /* 0x000fe4000d000000 */
[----:B------:R-:W-:Y:S02]  /*29e0*/  UIMAD UR12, UR42, UR8, URZ ;  /* 0x000000082a0c72a4 */ /* 0x000fe4000f8e02ff */
[----:B------:R-:W-:Y:S02]  /*29f0*/  UISETP.GE.AND UP0, UPT, UR4, UR9, UPT ;  /* 0x000000090400728c */ /* 0x000fe4000bf06270 */
[----:B------:R-:W-:Y:S02]  /*2a00*/  UIMAD.WIDE.U32 UR16, UR4, UR10, URZ ;  /* 0x0000000a041072a5 */ /* 0x000fe4000f8e00ff */
[----:B------:R-:W-:-:S02]  /*2a10*/  UISETP.GE.OR UP0, UPT, UR5, UR12, UP0 ;  /* 0x0000000c0500728c */ /* 0x000fc40008706670 */
        /* <DEDUP_REMOVED lines=19> */
.L_x_41:
[----:B------:R-:W2:Y:S02]  /*2b50*/  LDCU UR4, c[0x0][0xb30] ;  /* 0x00016600ff0477ac */ /* 0x000ea40008000800 */
[----:B--2---:R-:W-:-:S09]  /*2b60*/  UISETP.NE.AND UP0, UPT, UR4, 0x1, UPT ;  /* 0x000000010400788c */ /* 0x004fd2000bf05270 */
        /* <DEDUP_REMOVED lines=14> */
[----:B------:R-:W-:Y:S02]  /*2c50*/  UIADD3 UR8, UPT, UPT, UR5, -UR4, URZ ;  /* 0x8000000405087290 */ /* 0x000fe4000fffe0ff */
[----:B------:R-:W-:Y:S02]  /*2c60*/  UIADD3 UR4, UPT, UPT, -UR5, UR4, URZ ;  /* 0x0000000405047290 */ /* 0x000fe4000fffe1ff */
[----:B------:R-:W-:Y:S02]  /*2c70*/  UIMAD UR37, UR8, UR14, UR37 ;  /* 0x0000000e082572a4 */ /* 0x000fe4000f8e0225 */
[----:B------:R-:W-:-:S12]  /*2c80*/  UIMAD UR38, UR4, UR10, UR38 ;  /* 0x0000000a042672a4 */ /* 0x000fd8000f8e0226 */
.L_x_42:
[----:B------:R-:W-:Y:S01]  /*2c90*/  VIADD R11, R11, 0x1 ;  /* 0x000000010b0b7836 */ /* 0x000fe20000000000 */
[----:B------:R-:W-:Y:S01]  /*2ca0*/  PLOP3.LUT P1, PT, PT, PT, PT, 0x80, 0x8 ;  /* 0x000000000008781c */ /* 0x000fe20003f2f070 */
[----:B------:R-:W-:Y:S02]  /*2cb0*/  UIADD3 UR20, UPT, UPT, UR38, UR61, URZ ;  /* 0x0000003d26147290 */ /* 0x000fe4000fffe0ff */
[----:B------:R-:W-:Y:S01]  /*2cc0*/  UIADD3 UR28, UPT, UPT, UR37, UR62, URZ ;  /* 0x0000003e251c7290 */ /* 0x000fe2000fffe0ff */
[----:B------:R-:W-:-:S04]  /*2cd0*/  ISETP.NE.AND P0, PT, R11, 0x2, PT ;  /* 0x000000020b00780c */ /* 0x000fc80003f05270 */
[----:B------:R-:W-:Y:S02]  /*2ce0*/  SEL R3, RZ, 0x1, P0 ;  /* 0x00000001ff037807 */ /* 0x000fe40000000000 */
[----:B------:R-:W-:Y:S02]  /*2cf0*/  SEL R11, R11, RZ, P0 ;  /* 0x000000ff0b0b7207 */ /* 0x000fe40000000000 */
[----:B------:R-:W-:Y:S01]  /*2d00*/  LOP3.LUT R10, R10, R3, RZ, 0x3c, !PT ;  /* 0x000000030a0a7212 */ /* 0x000fe200078e3cff */
[----:B------:R-:W-:Y:S06]  /*2d10*/  BRA.U UP1, `(.L_x_43) ;  /* 0xfffffff1011c7547 */ /* 0x000fec000b83ffff */
[----:B------:R-:W-:Y:S01]  /*2d20*/  UIADD3 UR8, UPT, UPT, UR6, 0xd0, URZ ;  /* 0x000000d006087890 */ /* 0x000fe2000fffe0ff */
[----:B------:R-:W-:-:S03]  /*2d30*/  SHF.L.U32 R3, R12, 0x1f, RZ ;  /* 0x0000001f0c037819 */ /* 0x000fc600000006ff */
[----:B------:R-:W-:-:S09]  /*2d40*/  ULEA UR4, UR7, UR8, 0x3 ;  /* 0x0000000807047291 */ /* 0x000fd2000f8e18ff */
[----:B------:R-:W2:Y:S02]  /*2d50*/  SYNCS.PHASECHK.TRANS64.TRYWAIT P0, [UR4], R3 ;  /* 0x00000003ff0075a7 */ /* 0x000ea40008001104 */
[----:B--2---:R-:W-:Y:S05]  /*2d60*/  @!P0 BRA `(.L_x_44) ;  /* 0x0000006000bc8947 */ /* 0x004fea0003800000 */
.L_x_151:
[----:B------:R-:W-:-:S04]  /*2d70*/  UIADD3 UR4, UPT, UPT, UR7, 0x1, URZ ;  /* 0x0000000107047890 */ /* 0x000fc8000fffe0ff */
[----:B------:R-:W-:-:S04]  /*2d80*/  UISETP.NE.AND UP0, UPT, UR4, 0x1a, UPT ;  /* 0x0000001a0400788c */ /* 0x000fc8000bf05270 */
[----:B------:R-:W-:Y:S02]  /*2d90*/  USEL UR6, URZ, 0x1, UP0 ;  /* 0x00000001ff067887 */ /* 0x000fe40008000000 */
[----:B------:R-:W-:-:S04]  /*2da0*/  USEL UR4, UR4, URZ, UP0 ;  /* 0x000000ff04047287 */ /* 0x000fc80008000000 */
[----:B------:R-:W-:Y:S01]  /*2db0*/  ULEA UR5, UR4, UR8, 0x3 ;  /* 0x0000000804057291 */ /* 0x000fe2000f8e18ff */
[----:B------:R-:W-:-:S04]  /*2dc0*/  LOP3.LUT R2, R12, UR6, RZ, 0x3c, !PT ;  /* 0x000000060c027c12 */ /* 0x000fc8000f8e3cff */
[----:B-1----:R-:W-:-:S04]  /*2dd0*/  SHF.L.U32 R3, R2, 0x1f, RZ ;  /* 0x0000001f02037819 */ /* 0x002fc800000006ff */
[----:B------:R-:W1:Y:S02]  /*2de0*/  SYNCS.PHASECHK.TRANS64.TRYWAIT P0, [UR5], R3 ;  /* 0x00000003ff0075a7 */ /* 0x000e640008001105 */
[----:B-1----:R-:W-:Y:S05]  /*2df0*/  @!P0 BRA `(.L_x_45) ;  /* 0x0000006000b08947 */ /* 0x002fea0003800000 */
.L_x_153:
        /* <DEDUP_REMOVED lines=9> */
.L_x_155:
        /* <DEDUP_REMOVED lines=9> */
.L_x_157:
        /* <DEDUP_REMOVED lines=9> */
.L_x_159:
        /* <DEDUP_REMOVED lines=9> */
.L_x_161:
        /* <DEDUP_REMOVED lines=9> */
.L_x_163:
        /* <DEDUP_REMOVED lines=9> */
.L_x_165:
        /* <DEDUP_REMOVED lines=9> */
.L_x_167:
        /* <DEDUP_REMOVED lines=9> */
.L_x_169:
        /* <DEDUP_REMOVED lines=9> */
.L_x_171:
        /* <DEDUP_REMOVED lines=9> */
.L_x_173:
        /* <DEDUP_REMOVED lines=9> */
.L_x_175:
        /* <DEDUP_REMOVED lines=9> */
.L_x_177:
        /* <DEDUP_REMOVED lines=9> */
.L_x_179:
        /* <DEDUP_REMOVED lines=9> */
.L_x_181:
        /* <DEDUP_REMOVED lines=9> */
.L_x_183:
        /* <DEDUP_REMOVED lines=9> */
.L_x_185:
        /* <DEDUP_REMOVED lines=9> */
.L_x_187:
        /* <DEDUP_REMOVED lines=9> */
.L_x_189:
        /* <DEDUP_REMOVED lines=9> */
.L_x_191:
        /* <DEDUP_REMOVED lines=9> */
.L_x_193:
        /* <DEDUP_REMOVED lines=9> */
.L_x_195:
        /* <DEDUP_REMOVED lines=9> */
.L_x_197:
        /* <DEDUP_REMOVED lines=9> */
.L_x_199:
[----:B------:R-:W-:-:S04]  /*3af0*/  UIADD3 UR4, UPT, UPT, UR4, 0x1, URZ ;  /* 0x0000000104047890 */ /* 0x000fc8000fffe0ff */
[----:B------:R-:W-:-:S04]  /*3b00*/  UISETP.NE.AND UP0, UPT, UR4, 0x1a, UPT ;  /* 0x0000001a0400788c */ /* 0x000fc8000bf05270 */
[----:B------:R-:W-:Y:S02]  /*3b10*/  USEL UR5, URZ, 0x1, UP0 ;  /* 0x00000001ff057887 */ /* 0x000fe40008000000 */
[----:B------:R-:W-:-:S04]  /*3b20*/  USEL UR4, UR4, URZ, UP0 ;  /* 0x000000ff04047287 */ /* 0x000fc80008000000 */
[----:B------:R-:W-:Y:S01]  /*3b30*/  ULEA UR4, UR4, UR8, 0x3 ;  /* 0x0000000804047291 */ /* 0x000fe2000f8e18ff */
[----:B-1----:R-:W-:-:S04]  /*3b40*/  LOP3.LUT R3, R2, UR5, RZ, 0x3c, !PT ;  /* 0x0000000502037c12 */ /* 0x002fc8000f8e3cff */
[----:B------:R-:W-:Y:S01]  /*3b50*/  SHF.L.U32 R3, R3, 0x1f, RZ ;  /* 0x0000001f03037819 */ /* 0x000fe200000006ff */
[----:B------:R-:W-:-:S07]  /*3b60*/  IMAD.U32 R0, RZ, RZ, UR4 ;  /* 0x00000004ff007e24 */ /* 0x000fce000f8e00ff */
.L_x_69:
[----:B-1----:R1:W2:Y:S02]  /*3b70*/  SYNCS.PHASECHK.TRANS64.TRYWAIT P0, [R0+URZ], R3 ;  /* 0x00000003000075a7 */ /* 0x0022a400080011ff */
[----:B--2---:R-:W-:Y:S05]  /*3b80*/  @!P0 NANOSLEEP.SYNCS 0x989680 ;  /* 0x009896800000895d */ /* 0x004fea0003900000 */
[----:B------:R-:W2:Y:S02]  /*3b90*/  @!P0 SYNCS.PHASECHK.TRANS64 P0, [R0+URZ], R3 ;  /* 0x00000003000085a7 */ /* 0x000ea400080010ff */
[----:B--2---:R-:W-:Y:S05]  /*3ba0*/  @P0 EXIT ;  /* 0x000000000000094d */ /* 0x004fea0003800000 */
[----:B------:R-:W-:Y:S05]  /*3bb0*/  BRA `(.L_x_69) ;  /* 0xfffffffc00ec7947 */ /* 0x000fea000383ffff */
.L_x_23:
[----:B------:R-:W-:-:S04]  /*3bc0*/  UISETP.NE.AND UP0, UPT, UR45, URZ, UPT ;  /* 0x000000ff2d00728c */ /* 0x000fc8000bf05270 */
[----:B------:R-:W-:-:S09]  /*3bd0*/  UISETP.NE.OR UP0, UPT, UR25, 0x1, UP0 ;  /* 0x000000011900788c */ /* 0x000fd20008705670 */
[----:B------:R-:W-:Y:S05]  /*3be0*/  BRA.U UP0, `(.L_x_70) ;  /* 0x0000000500487547 */ /* 0x000fea000b800000 */
[----:B------:R-:W-:Y:S01]  /*3bf0*/  ISETP.GE.U32.AND P2, PT, R0, 0x8, PT ;  /* 0x000000080000780c */ /* 0x000fe20003f46070 */
[----:B------:R-:W-:Y:S01]  /*3c00*/  IMAD.MOV.U32 R12, RZ, RZ, 0x1 ;  /* 0x00000001ff0c7424 */ /* 0x000fe200078e00ff */
[----:B------:R-:W-:Y:S02]  /*3c10*/  CS2R R10, SRZ ;  /* 0x00000000000a7805 */ /* 0x000fe4000001ff00 */
[----:B------:R-:W-:Y:S01]  /*3c20*/  CS2R R8, SRZ ;  /* 0x0000000000087805 */ /* 0x000fe2000001ff00 */
[----:B------:R-:W-:Y:S01]  /*3c30*/  UMOV UR6, 0x400 ;  /* 0x0000040000067882 */ /* 0x000fe20000000000 */
[----:B------:R-:W-:Y:S01]  /*3c40*/  UMOV UR5, URZ ;  /* 0x000000ff00057c82 */ /* 0x000fe20008000000 */
[----:B------:R-:W-:-:S12]  /*3c50*/  ULEA UR6, UR45, UR6, 0x18 ;  /* 0x000000062d067291 */ /* 0x000fd8000f8ec0ff */
.L_x_74:
[----:B------:R-:W-:Y:S02]  /*3c60*/  LEA R2, R8, UR6, 0x3 ;  /* 0x0000000608027c11 */ /* 0x000fe4000f8e18ff */
[----:B------:R-:W-:-:S03]  /*3c70*/  SHF.L.U32 R5, R9, 0x1f, RZ ;  /* 0x0000001f09057819 */ /* 0x000fc600000006ff */
[----:B------:R-:W-:Y:S01]  /*3c80*/  VIADD R4, R2, 0x240 ;  /* 0x0000024002047836 */ /* 0x000fe20000000000 */
[----:B------:R-:W2:Y:S02]  /*3c90*/  SYNCS.PHASECHK.TRANS64.TRYWAIT P0, [R2+URZ+0x230], R5 ;  /* 0x00023005020075a7 */ /* 0x000ea400080011ff */
[----:B--2---:R-:W-:Y:S05]  /*3ca0*/  @!P0 BRA `(.L_x_71) ;  /* 0x0000005c00448947 */ /* 0x004fea0003800000 */
.L_x_200:
[----:B------:R-:W-:Y:S01]  /*3cb0*/  ULEA UR4, UR5, UR6, 0x3 ;  /* 0x0000000605047291 */ /* 0x000fe2000f8e18ff */
[----:B------:R-:W-:Y:S02]  /*3cc0*/  PRMT R4, RZ, 0x654, R4 ;  /* 0x00000654ff047816 */ /* 0x000fe40000000004 */
[----:B--2---:R-:W-:Y:S01]  /*3cd0*/  SHF.L.U32 R5, R12, 0x1f, RZ ;  /* 0x0000001f0c057819 */ /* 0x004fe200000006ff */
[----:B------:R-:W-:Y:S01]  /*3ce0*/  UIADD3 UR7, UPT, UPT, UR4, 0x1d0, URZ ;  /* 0x000001d004077890 */ /* 0x000fe2000fffe0ff */
[----:B------:R2:W-:Y:S05]  /*3cf0*/  SYNCS.ARRIVE.TRANS64.RED.A1T0 RZ, [R4+URZ], RZ ;  /* 0x000000ff04ff79a7 */ /* 0x0005ea00081004ff */
[----:B------:R-:W-:Y:S01]  /*3d00*/  IMAD.U32 R7, RZ, RZ, UR7 ;  /* 0x00000007ff077e24 */ /* 0x000fe2000f8e00ff */
[----:B------:R-:W3:Y:S04]  /*3d10*/  SYNCS.PHASECHK.TRANS64.TRYWAIT P0, [UR4+0x1e0], R5 ;  /* 0x0001e005ff0075a7 */ /* 0x000ee80008001104 */
[----:B------:R-:W-:Y:S01]  /*3d20*/  PRMT R6, R0, 0x654, R7 ;  /* 0x0000065400067816 */ /* 0x000fe20000000007 */
[----:B--2---:R-:W-:Y:S01]  /*3d30*/  @!P2 IMAD.MOV.U32 R4, RZ, RZ, 0x10 ;  /* 0x00000010ff04a424 */ /* 0x004fe200078e00ff */
[----:B---3--:R-:W-:Y:S06]  /*3d40*/  @!P0 BRA `(.L_x_72) ;  /* 0x0000005c00308947 */ /* 0x008fec0003800000 */
.L_x_202:
[----:B------:R-:W-:Y:S01]  /*3d50*/  ULEA UR8, UR5, UR6, 0x4 ;  /* 0x0000000605087291 */ /* 0x000fe2000f8e20ff */
[----:B------:R-:W-:Y:S01]  /*3d60*/  SEL R3, R6, R3, !P2 ;  /* 0x0000000306037207 */ /* 0x000fe20005000000 */
[----:B------:R-:W-:Y:S01]  /*3d70*/  UIADD3 UR9, UPT, UPT, UR4, 0x1d0, URZ ;  /* 0x000001d004097890 */ /* 0x000fe2000fffe0ff */
[----:B--2---:R-:W-:Y:S01]  /*3d80*/  LEA R2, R11, UR6, 0x3 ;  /* 0x000000060b027c11 */ /* 0x004fe2000f8e18ff */
[----:B------:R-:W-:Y:S01]  /*3d90*/  UIADD3 UR8, UPT, UPT, UR8, 0x260, URZ ;  /* 0x0000026008087890 */ /* 0x000fe2000fffe0ff */
[----:B------:R-:W-:Y:S01]  /*3da0*/  SHF.L.U32 R5, R10, 0x1f, RZ ;  /* 0x0000001f0a057819 */ /* 0x000fe200000006ff */
[----:B------:R2:W-:Y:S01]  /*3db0*/  @!P2 SYNCS.ARRIVE.TRANS64.RED RZ, [R3+URZ], R4 ;  /* 0x0000000403ffa9a7 */ /* 0x0005e200080004ff */
[----:B------:R-:W-:Y:S01]  /*3dc0*/  UIADD3 UR4, UPT, UPT, UR5, 0x1, URZ ;  /* 0x0000000105047890 */ /* 0x000fe2000fffe0ff */
[----:B------:R-:W-:-:S03]  /*3dd0*/  VIADD R8, R8, 0x1 ;  /* 0x0000000108087836 */ /* 0x000fc60000000000 */
[----:B------:R-:W-:Y:S02]  /*3de0*/  UISETP.NE.AND UP0, UPT, UR4, 0x2, UPT ;  /* 0x000000020400788c */ /* 0x000fe4000bf05270 */
[----:B------:R-:W-:Y:S06]  /*3df0*/  UGETNEXTWORKID.BROADCAST [UR8], [UR9] ;  /* 0x00000000080073ca */ /* 0x000fec0008000100 */
[----:B------:R-:W-:Y:S01]  /*3e00*/  USEL UR7, URZ, 0x1, UP0 ;  /* 0x00000001ff077887 */ /* 0x000fe20008000000 */
[----:B------:R-:W-:Y:S01]  /*3e10*/  ISETP.NE.AND P0, PT, R8, 0x2, PT ;  /* 0x000000020800780c */ /* 0x000fe20003f05270 */
[----:B------:R-:W-:Y:S01]  /*3e20*/  USEL UR5, UR4, URZ, UP0 ;  /* 0x000000ff04057287 */ /* 0x000fe20008000000 */
[----:B------:R-:W3:Y:S03]  /*3e30*/  SYNCS.PHASECHK.TRANS64.TRYWAIT P1, [R2+URZ+0x1d0], R5 ;  /* 0x0001d005020075a7 */ /* 0x000ee600080211ff */
[----:B------:R-:W-:Y:S01]  /*3e40*/  LOP3.LUT R12, R12, UR7, RZ, 0x3c, !PT ;  /* 0x000000070c0c7c12 */ /* 0x000fe2000f8e3cff */
[----:B--23--:R-:W-:Y:S07]  /*3e50*/  @!P1 BRA `(.L_x_73) ;  /* 0x0000005c00049947 */ /* 0x00cfee0003800000 */
.L_x_203:
[C---:B------:R-:W-:Y:S01]  /*3e60*/  LEA R4, R11.reuse, UR6, 0x4 ;  /* 0x000000060b047c11 */ /* 0x040fe2000f8e20ff */
[----:B--2---:R-:W-:Y:S01]  /*3e70*/  VIADD R2, R2, 0x1e0 ;  /* 0x000001e002027836 */ /* 0x004fe20000000000 */
[----:B------:R-:W-:Y:S01]  /*3e80*/  SEL R8, R8, RZ, P0 ;  /* 0x000000ff08087207 */ /* 0x000fe20000000000 */
[----:B------:R-:W-:-:S03]  /*3e90*/  VIADD R11, R11, 0x1 ;  /* 0x000000010b0b7836 */ /* 0x000fc60000000000 */
[----:B------:R-:W2:Y:S01]  /*3ea0*/  LDS.128 R4, [R4+0x260] ;  /* 0x0002600004047984 */ /* 0x000ea20000000c00 */
[----:B------:R-:W-:Y:S02]  /*3eb0*/  PRMT R2, RZ, 0x654, R2 ;  /* 0x00000654ff027816 */ /* 0x000fe40000000002 */
[C---:B------:R-:W-:Y:S01]  /*3ec0*/  ISETP.NE.AND P1, PT, R11.reuse, 0x2, PT ;  /* 0x000000020b00780c */ /* 0x040fe20003f25270 */
[----:B------:R-:W-:Y:S01]  /*3ed0*/  @!PT LDS RZ, [RZ] ;  /* 0x00000000fffff984 */ /* 0x000fe20000000800 */
[----:B------:R-:W-:Y:S01]  /*3ee0*/  @!PT LDS RZ, [RZ] ;  /* 0x00000000fffff984 */ /* 0x000fe20000000800 */
[----:B------:R-:W-:Y:S01]  /*3ef0*/  @!PT LDS RZ, [RZ] ;  /* 0x00000000fffff984 */ /* 0x000fe20000000800 */
[----:B------:R-:W-:Y:S01]  /*3f00*/  @!PT LDS RZ, [RZ] ;  /* 0x00000000fffff984 */ /* 0x000fe20000000800 */
[----:B------:R3:W-:Y:S06]  /*3f10*/  MEMBAR.ALL.CTA ;  /* 0x0000000000007992 */ /* 0x0007ec0000008000 */
[----:B---3--:R-:W3:Y:S01]  /*3f20*/  FENCE.VIEW.ASYNC.S ;  /* 0x00000000000073c6 */ /* 0x008ee20000000000 */
[----:B------:R-:W-:Y:S01]  /*3f30*/  SEL R11, R11, RZ, P1 ;  /* 0x000000ff0b0b7207 */ /* 0x000fe20000800000 */
[----:B---3--:R3:W-:Y:S01]  /*3f40*/  SYNCS.ARRIVE.TRANS64.RED.A1T0 RZ, [R2+URZ], RZ ;  /* 0x000000ff02ff79a7 */ /* 0x0087e200081004ff */
[----:B--2---:R-:W-:-:S02]  /*3f50*/  LOP3.LUT P3, RZ, R6, 0x1, RZ, 0xc0, !PT ;  /* 0x0000000106ff7812 */ /* 0x004fc4000786c0ff */
[----:B------:R-:W-:-:S04]  /*3f60*/  SEL R5, RZ, 0x1, P1 ;  /* 0x00000001ff057807 */ /* 0x000fc80000800000 */
[----:B------:R-:W-:Y:S02]  /*3f70*/  LOP3.LUT R10, R10, R5, RZ, 0x3c, !PT ;  /* 0x000000050a0a7212 */ /* 0x000fe400078e3cff */
[----:B---3--:R-:W-:-:S04]  /*3f80*/  SEL R2, RZ, 0x1, P0 ;  /* 0x00000001ff027807 */ /* 0x008fc80000000000 */
[----:B------:R-:W-:Y:S01]  /*3f90*/  LOP3.LUT R9, R9, R2, RZ, 0x3c, !PT ;  /* 0x0000000209097212 */ /* 0x000fe200078e3cff */
[----:B------:R-:W-:Y:S06]  /*3fa0*/  @P3 BRA `(.L_x_74) ;  /* 0xfffffffc002c3947 */ /* 0x000fec000383ffff */
[----:B------:R-:W-:Y:S01]  /*3fb0*/  ULEA UR4, UR5, UR6, 0x3 ;  /* 0x0000000605047291 */ /* 0x000fe2000f8e18ff */
[----:B------:R-:W-:-:S08]  /*3fc0*/  SHF.L.U32 R3, R12, 0x1f, RZ ;  /* 0x0000001f0c037819 */ /* 0x000fd000000006ff */
[----:B------:R-:W2:Y:S02]  /*3fd0*/  SYNCS.PHASECHK.TRANS64 P0, [UR4+0x1e0], R3 ;  /* 0x0001e003ff0075a7 */ /* 0x000ea40008001004 */
[----:B--2---:R-:W-:Y:S05]  /*3fe0*/  @P0 BRA `(.L_x_75) ;  /* 0x0000000000080947 */ /* 0x004fea0003800000 */
[----:B------:R-:W2:Y:S02]  /*3ff0*/  SYNCS.PHASECHK.TRANS64.TRYWAIT P0, [UR4+0x1e0], R3 ;  /* 0x0001e003ff0075a7 */ /* 0x000ea40008001104 */
[----:B--2---:R-:W-:Y:S05]  /*4000*/  @!P0 BRA `(.L_x_76) ;  /* 0x0000005800ac8947 */ /* 0x004fea0003800000 */
.L_x_75:
[----:B------:R-:W-:-:S04]  /*4010*/  UIADD3 UR7, UPT, UPT, UR5, 0x1, URZ ;  /* 0x0000000105077890 */ /* 0x000fc8000fffe0ff */
[----:B------:R-:W-:-:S04]  /*4020*/  UISETP.NE.AND UP0, UPT, UR7, 0x2, UPT ;  /* 0x000000020700788c */ /* 0x000fc8000bf05270 */
[----:B------:R-:W-:Y:S02]  /*4030*/  USEL UR8, URZ, 0x1, UP0 ;  /* 0x00000001ff087887 */ /* 0x000fe40008000000 */
[----:B------:R-:W-:-:S04]  /*4040*/  USEL UR7, UR7, URZ, UP0 ;  /* 0x000000ff07077287 */ /* 0x000fc80008000000 */
[----:B------:R-:W-:Y:S01]  /*4050*/  ULEA UR7, UR7, UR6, 0x3 ;  /* 0x0000000607077291 */ /* 0x000fe2000f8e18ff */
[----:B--2---:R-:W-:-:S04]  /*4060*/  LOP3.LUT R3, R12, UR8, RZ, 0x3c, !PT ;  /* 0x000000080c037c12 */ /* 0x004fc8000f8e3cff */
[----:B------:R-:W-:-:S04]  /*4070*/  SHF.L.U32 R0, R3, 0x1f, RZ ;  /* 0x0000001f03007819 */ /* 0x000fc800000006ff */
[----:B------:R-:W2:Y:S02]  /*4080*/  SYNCS.PHASECHK.TRANS64 P0, [UR7+0x1e0], R0 ;  /* 0x0001e000ff0075a7 */ /* 0x000ea40008001007 */
[----:B-12---:R-:W-:Y:S05]  /*4090*/  @P0 EXIT ;  /* 0x000000000000094d */ /* 0x006fea0003800000 */
[----:B------:R-:W-:Y:S02]  /*40a0*/  SHF.L.U32 R3, R3, 0x1f, RZ ;  /* 0x0000001f03037819 */ /* 0x000fe400000006ff */
[----:B------:R-:W-:-:S07]  /*40b0*/  MOV R0, UR7 ;  /* 0x0000000700007c02 */ /* 0x000fce0008000f00 */
.L_x_77:
[----:B-1----:R1:W2:Y:S02]  /*40c0*/  SYNCS.PHASECHK.TRANS64.TRYWAIT P0, [R0+URZ+0x1e0], R3 ;  /* 0x0001e003000075a7 */ /* 0x0022a400080011ff */
[----:B--2---:R-:W-:Y:S05]  /*40d0*/  @!P0 NANOSLEEP.SYNCS 0x989680 ;  /* 0x009896800000895d */ /* 0x004fea0003900000 */
[----:B------:R-:W2:Y:S02]  /*40e0*/  @!P0 SYNCS.PHASECHK.TRANS64 P0, [R0+URZ+0x1e0], R3 ;  /* 0x0001e003000085a7 */ /* 0x000ea400080010ff */
[----:B--2---:R-:W-:Y:S05]  /*40f0*/  @P0 EXIT ;  /* 0x000000000000094d */ /* 0x004fea0003800000 */
[----:B------:R-:W-:Y:S05]  /*4100*/  BRA `(.L_x_77) ;  /* 0xfffffffc00ec7947 */ /* 0x000fea000383ffff */
.L_x_70:
[----:B------:R-:W-:Y:S05]  /*4110*/  BRA.U UP6, `(.L_x_78) ;  /* 0x0000001106a07547 */ /* 0x000fea000b800000 */
[----:B------:R-:W-:Y:S01]  /*4120*/  UMOV UR4, 0x40 ;  /* 0x0000004000047882 */ /* 0x000fe20000000000 */
[----:B------:R-:W-:Y:S01]  /*4130*/  NOP ;  /* 0x0000000000007918 */ /* 0x000fe20000000000 */
[----:B------:R-:W-:Y:S01]  /*4140*/  ULEA UR5, UR45, UR4, 0x18 ;  /* 0x000000042d057291 */ /* 0x000fe2000f8ec0ff */
[----:B------:R-:W-:Y:S02]  /*4150*/  UMOV UR6, 0x400 ;  /* 0x0000040000067882 */ /* 0x000fe40000000000 */
[----:B------:R-:W-:-:S06]  /*4160*/  ULEA UR6, UR45, UR6, 0x18 ;  /* 0x000000062d067291 */ /* 0x000fcc000f8ec0ff */
[----:B------:R-:W2:Y:S02]  /*4170*/  LDS.U8 R0, [UR5+0x1c] ;  /* 0x00001c05ff007984 */ /* 0x000ea40008000000 */
[----:B--2---:R-:W-:-:S13]  /*4180*/  ISETP.NE.AND P0, PT, R0, RZ, PT ;  /* 0x000000ff0000720c */ /* 0x004fda0003f05270 */
[----:B------:R-:W-:Y:S05]  /*4190*/  @P0 BRA `(.L_x_79) ;  /* 0x0000000400080947 */ /* 0x000fea0003800000 */
[----:B------:R-:W-:Y:S02]  /*41a0*/  UISETP.NE.U32.AND UP1, UPT, UR33, 0x1, UPT ;  /* 0x000000012100788c */ /* 0x000fe4000bf25070 */
[----:B------:R-:W-:-:S07]  /*41b0*/  UIADD3 UR7, UPT, UPT, UR5, 0x8, URZ ;  /* 0x0000000805077890 */ /* 0x000fce000fffe0ff */
[----:B------:R-:W-:Y:S05]  /*41c0*/  BRA.U !UP1, `(.L_x_80) ;  /* 0x00000001099c7547 */ /* 0x000fea000b800000 */
[----:B------:R-:W-:Y:S01]  /*41d0*/  ELECT P0, URZ, PT ;  /* 0x0000000000ff782f */ /* 0x000fe20003800000 */
[----:B------:R-:W-:-:S12]  /*41e0*/  BSSY B0, `(.L_x_80) ;  /* 0x0000025000007945 */ /* 0x000fd80003800000 */
[----:B------:R-:W-:Y:S05]  /*41f0*/  @!P0 BRA `(.L_x_81) ;  /* 0x00000000008c8947 */ /* 0x000fea0003800000 */
[----:B------:R-:W-:-:S05]  /*4200*/  UMOV UR4, 0x10 ;  /* 0x0000001000047882 */ /* 0x000fca0000000000 */
[----:B------:R-:W-:Y:S04]  /*4210*/  DEPBAR.LE SB2, 0x36 ;  /* 0x0000ad800000791a */ /* 0x000fe80000000000 */
[----:B------:R-:W2:Y:S02]  /*4220*/  UTCATOMSWS.2CTA.FIND_AND_SET.ALIGN UP0, UR4, UR4 ;  /* 0x00000004000475e3 */ /* 0x000ea40008200800 */
[----:B--2---:R-:W-:Y:S01]  /*4230*/  MOV R11, UR4 ;  /* 0x00000004000b7c02 */ /* 0x004fe20008000f00 */
[----:B------:R-:W-:Y:S06]  /*4240*/  BRA.U UP0, `(.L_x_82) ;  /* 0x0000000100187547 */ /* 0x000fec000b800000 */
.L_x_83:
[----:B------:R-:W-:Y:S05]  /*4250*/  NANOSLEEP 0x64 ;  /* 0x000000640000795d */ /* 0x000fea0003800000 */
[----:B------:R-:W-:-:S05]  /*4260*/  UMOV UR4, 0x10 ;  /* 0x0000001000047882 */ /* 0x000fca0000000000 */
[----:B------:R-:W-:Y:S04]  /*4270*/  DEPBAR.LE SB2, 0x36 ;  /* 0x0000ad800000791a */ /* 0x000fe80000000000 */
[----:B------:R-:W2:Y:S02]  /*4280*/  UTCATOMSWS.2CTA.FIND_AND_SET.ALIGN UP0, UR4, UR4 ;  /* 0x00000004000475e3 */ /* 0x000ea40008200800 */
[----:B--2---:R-:W-:Y:S01]  /*4290*/  MOV R11, UR4 ;  /* 0x00000004000b7c02 */ /* 0x004fe20008000f00 */
[----:B------:R-:W-:Y:S05]  /*42a0*/  BRA.U !UP0, `(.L_x_83) ;  /* 0xfffffffd08e87547 */ /* 0x000fea000b83ffff */
.L_x_82:
[----:B------:R-:W2:Y:S01]  /*42b0*/  LDS R7, [UR5+0x10] ;  /* 0x00001005ff077984 */ /* 0x000ea20008000800 */
[----:B------:R-:W-:Y:S01]  /*42c0*/  IMAD.U32 R5, RZ, RZ, UR6 ;  /* 0x00000006ff057e24 */ /* 0x000fe2000f8e00ff */
[----:B------:R-:W-:-:S03]  /*42d0*/  MOV R4, UR34 ;  /* 0x0000002200047c02 */ /* 0x000fc60008000f00 */
[----:B------:R-:W-:Y:S01]  /*42e0*/  VIADD R5, R5, 0x280 ;  /* 0x0000028005057836 */ /* 0x000fe20000000000 */
[----:B--2---:R-:W-:-:S04]  /*42f0*/  SHF.L.U32 R7, R7, 0x1f, RZ ;  /* 0x0000001f07077819 */ /* 0x004fc800000006ff */
[----:B------:R-:W2:Y:S02]  /*4300*/  SYNCS.PHASECHK.TRANS64.TRYWAIT P0, [UR5+0x8], R7 ;  /* 0x00000807ff0075a7 */ /* 0x000ea40008001105 */
[----:B--2---:R-:W-:Y:S05]  /*4310*/  @P0 BRA `(.L_x_84) ;  /* 0x0000000000080947 */ /* 0x004fea0003800000 */
[----:B------:R-:W2:Y:S02]  /*4320*/  SYNCS.PHASECHK.TRANS64.TRYWAIT P0, [UR5+0x8], R7 ;  /* 0x00000807ff0075a7 */ /* 0x000ea40008001105 */
[----:B--2---:R-:W-:Y:S05]  /*4330*/  @!P0 BRA `(.L_x_85) ;  /* 0x0000005400f88947 */ /* 0x004fea0003800000 */
.L_x_84:
[----:B--2---:R-:W-:Y:S01]  /*4340*/  HFMA2 R0, -RZ, RZ, 0, 5.9604644775390625e-08 ;  /* 0x00000001ff007431 */ /* 0x004fe200000001ff */
[----:B------:R-:W-:Y:S01]  /*4350*/  UPRMT UR4, UR34, 0x654, UR7 ;  /* 0x0000065422047896 */ /* 0x000fe20008000007 */
[----:B------:R-:W-:Y:S01]  /*4360*/  IMAD.MOV.U32 R8, RZ, RZ, 0xffff ;  /* 0x0000ffffff087424 */ /* 0x000fe200078e00ff */
[----:B------:R-:W-:Y:S01]  /*4370*/  PRMT R4, R4, 0x654, R5 ;  /* 0x0000065404047816 */ /* 0x000fe20000000005 */
[----:B------:R-:W-:Y:S02]  /*4380*/  IMAD.MOV.U32 R6, RZ, RZ, 0x4 ;  /* 0x00000004ff067424 */ /* 0x000fe400078e00ff */
[----:B------:R-:W-:Y:S01]  /*4390*/  IMAD.SHL.U32 R9, R11, 0x20, RZ ;  /* 0x000000200b097824 */ /* 0x000fe200078e00ff */
[----:B------:R-:W-:Y:S02]  /*43a0*/  MOV R5, UR4 ;  /* 0x0000000400057c02 */ /* 0x000fe40008000f00 */
[-C--:B------:R-:W-:Y:S01]  /*43b0*/  SHF.L.U32 R8, R8, R11.reuse, RZ ;  /* 0x0000000b08087219 */ /* 0x080fe200000006ff */
[----:B------:R2:W-:Y:S01]  /*43c0*/  SYNCS.ARRIVE.TRANS64.RED RZ, [UR4], R6 ;  /* 0x00000006ffff79a7 */ /* 0x0005e20008000404 */
[----:B------:R-:W-:Y:S01]  /*43d0*/  SHF.L.U32 R7, R0, R11, RZ ;  /* 0x0000000b00077219 */ /* 0x000fe200000006ff */
[----:B------:R2:W-:Y:S04]  /*43e0*/  STS [UR6+0x280], R9 ;  /* 0x00028009ff007988 */ /* 0x0005e80008000806 */
[----:B------:R2:W-:Y:S04]  /*43f0*/  STAS [R4.64], R11 ;  /* 0x0000000b04007dbd */ /* 0x0005e8000c0008ff */
[----:B------:R2:W-:Y:S04]  /*4400*/  ATOMS.OR RZ, [UR5+0x14], R8 ;  /* 0x00001408ffff798c */ /* 0x0005e8000b000005 */
[----:B------:R2:W-:Y:S04]  /*4410*/  ATOMS.OR RZ, [UR5+0x18], R7 ;  /* 0x00001807ffff798c */ /* 0x0005e8000b000005 */
[----:B------:R2:W-:Y:S02]  /*4420*/  ATOMS.XOR RZ, [UR5+0x10], R0 ;  /* 0x00001000ffff798c */ /* 0x0005e4000b800005 */
.L_x_81:
[----:B-1----:R-:W-:Y:S05]  /*4430*/  BSYNC B0 ;  /* 0x0000000000007941 */ /* 0x002fea0003800000 */
.L_x_80:
[----:B------:R-:W-:Y:S05]  /*4440*/  BRA.U UP1, `(.L_x_86) ;  /* 0x00000001016c7547 */ /* 0x000fea000b800000 */
[----:B------:R-:W-:-:S03]  /*4450*/  UMOV UR4, 0xffffffff ;  /* 0xffffffff00047882 */ /* 0x000fc60000000000 */
[----:B------:R-:W-:Y:S05]  /*4460*/  BRA.DIV UR4, `(.L_x_87) ;  /* 0x0000005604c47947 */ /* 0x000fea000b800000 */
[----:B------:R-:W-:-:S13]  /*4470*/  ELECT P6, URZ, PT ;  /* 0x0000000000ff782f */ /* 0x000fda00038c0000 */
.L_x_207:
[----:B------:R-:W-:Y:S05]  /*4480*/  @!P6 BRA `(.L_x_86) ;  /* 0x00000000005ce947 */ /* 0x000fea0003800000 */
[----:B--2---:R-:W2:Y:S02]  /*4490*/  LDS R5, [UR5+0x10] ;  /* 0x00001005ff057984 */ /* 0x004ea40008000800 */
[----:B--2---:R-:W-:-:S04]  /*44a0*/  SHF.L.U32 R5, R5, 0x1f, RZ ;  /* 0x0000001f05057819 */ /* 0x004fc800000006ff */
[----:B------:R-:W2:Y:S02]  /*44b0*/  SYNCS.PHASECHK.TRANS64.TRYWAIT P0, [UR5+0x8], R5 ;  /* 0x00000805ff0075a7 */ /* 0x000ea40008001105 */
[----:B--2---:R-:W-:Y:S05]  /*44c0*/  @P0 BRA `(.L_x_88) ;  /* 0x0000000000080947 */ /* 0x004fea0003800000 */
[----:B------:R-:W2:Y:S02]  /*44d0*/  SYNCS.PHASECHK.TRANS64.TRYWAIT P0, [UR5+0x8], R5 ;  /* 0x00000805ff0075a7 */ /* 0x000ea40008001105 */
[----:B--2---:R-:W-:Y:S05]  /*44e0*/  @!P0 BRA `(.L_x_89) ;  /* 0x0000005400c48947 */ /* 0x004fea0003800000 */
.L_x_88:
[----:B------:R-:W3:Y:S01]  /*44f0*/  LDS R7, [UR6+0x280] ;  /* 0x00028006ff077984 */ /* 0x000ee20008000800 */
[----:B--2---:R-:W-:Y:S02]  /*4500*/  HFMA2 R0, -RZ, RZ, 0, 5.9604644775390625e-08 ;  /* 0x00000001ff007431 */ /* 0x004fe400000001ff */
[----:B------:R-:W-:Y:S01]  /*4510*/  IMAD.MOV.U32 R4, RZ, RZ, 0xffff ;  /* 0x0000ffffff047424 */ /* 0x000fe200078e00ff */
[----:B------:R-:W-:Y:S01]  /*4520*/  UPRMT UR4, UR34, 0x654, UR7 ;  /* 0x0000065422047896 */ /* 0x000fe20008000007 */
[----:B---3--:R-:W-:-:S03]  /*4530*/  IMAD.SHL.U32 R5, R7, 0x20, RZ ;  /* 0x0000002007057824 */ /* 0x008fc600078e00ff */
[-C--:B------:R-:W-:Y:S02]  /*4540*/  SHF.L.U32 R4, R4, R7.reuse, RZ ;  /* 0x0000000704047219 */ /* 0x080fe400000006ff */
[----:B------:R-:W-:Y:S01]  /*4550*/  SHF.L.U32 R7, R0, R7, RZ ;  /* 0x0000000700077219 */ /* 0x000fe200000006ff */
[----:B------:R3:W-:Y:S04]  /*4560*/  STS [UR6+0x280], R5 ;  /* 0x00028005ff007988 */ /* 0x0007e80008000806 */
[----:B------:R3:W-:Y:S04]  /*4570*/  ATOMS.OR RZ, [UR5+0x14], R4 ;  /* 0x00001404ffff798c */ /* 0x0007e8000b000005 */
[----:B------:R3:W-:Y:S01]  /*4580*/  ATOMS.OR RZ, [UR5+0x18], R7 ;  /* 0x00001807ffff798c */ /* 0x0007e2000b000005 */
[----:B------:R-:W-:Y:S03]  /*4590*/  SYNCS.ARRIVE.TRANS64.RED.A1T0 RZ, [UR4], RZ ;  /* 0x000000ffffff79a7 */ /* 0x000fe60008100404 */
[----:B------:R3:W-:Y:S01]  /*45a0*/  ATOMS.XOR RZ, [UR5+0x10], R0 ;  /* 0x00001000ffff798c */ /* 0x0007e2000b800005 */
[----:B------:R-:W-:Y:S05]  /*45b0*/  BRA `(.L_x_86) ;  /* 0x0000000000107947 */ /* 0x000fea0003800000 */
.L_x_79:
[----:B------:R-:W-:Y:S02]  /*45c0*/  MOV R0, 0xffffffff ;  /* 0xffffffff00007802 */ /* 0x000fe40000000f00 */
[----:B------:R-:W-:-:S03]  /*45d0*/  MOV R4, 0x4600 ;  /* 0x0000460000047802 */ /* 0x000fc60000000f00 */
[----:B------:R2:W-:Y:S04]  /*45e0*/  STS [UR6+0x280], R0 ;  /* 0x00028000ff007988 */ /* 0x0005e80008000806 */
[----:B-12--5:R-:W-:Y:S05]  /*45f0*/  CALL.REL.NOINC `($__internal_1_$__cuda_sm10x_tcgen05_guardrail_trap_phase_invalid_during_alloc) ;  /* 0x0000005c000c7944 */ /* 0x026fea0003c00000 */
.L_x_86:
[----:B------:R-:W-:Y:S05]  /*4600*/  WARPSYNC.ALL ;  /* 0x0000000000007948 */ /* 0x000fea0003800000 */
[----:B------:R-:W4:Y:S01]  /*4610*/  S2UR UR4, SR_CgaCtaId ;  /* 0x00000000000479c3 */ /* 0x000f220000008800 */
[----:B------:R-:W-:Y:S01]  /*4620*/  UMOV UR17, 0x400 ;  /* 0x0000040000117882 */ /* 0x000fe20000000000 */
[----:B------:R-:W-:-:S06]  /*4630*/  NOP ;  /* 0x0000000000007918 */ /* 0x000fcc0000000000 */
[----:B------:R-:W-:Y:S06]  /*4640*/  BAR.ARV 0x6, 0xa0 ;  /* 0x0182800000007b1d */ /* 0x000fec0000002000 */
[----:B------:R-:W1:Y:S01]  /*4650*/  LDCU UR6, c[0x0][0x38c] ;  /* 0x00007180ff0677ac */ /* 0x000e620008000800 */
[----:B------:R-:W-:Y:S01]  /*4660*/  LOP3.LUT R3, R3, 0xffff, RZ, 0xc0, !PT ;  /* 0x0000ffff03037812 */ /* 0x000fe200078ec0ff */
[----:B--2---:R-:W-:Y:S01]  /*4670*/  IMAD.MOV.U32 R9, RZ, RZ, 0x1 ;  /* 0x00000001ff097424 */ /* 0x004fe200078e00ff */
[----:B------:R-:W-:Y:S01]  /*4680*/  LOP3.LUT R2, R2, 0xffff, RZ, 0xc0, !PT ;  /* 0x0000ffff02027812 */ /* 0x000fe200078ec0ff */
[----:B------:R-:W-:Y:S01]  /*4690*/  IMAD.MOV.U32 R8, RZ, RZ, RZ ;  /* 0x000000ffff087224 */ /* 0x000fe200078e00ff */
[----:B------:R-:W-:Y:S01]  /*46a0*/  R2UR UR20, R3 ;  /* 0x00000000031472ca */ /* 0x000fe200000e0000 */
[----:B------:R-:W-:Y:S01]  /*46b0*/  UMOV UR24, URZ ;  /* 0x000000ff00187c82 */ /* 0x000fe20008000000 */
[----:B------:R-:W-:-:S02]  /*46c0*/  R2UR UR30, R2 ;  /* 0x00000000021e72ca */ /* 0x000fc400000e0000 */
[----:B------:R-:W-:Y:S01]  /*46d0*/  CS2R R2, SRZ ;  /* 0x0000000000027805 */ /* 0x000fe2000001ff00 */
[----:B------:R-:W-:Y:S01]  /*46e0*/  UMOV UR15, URZ ;  /* 0x000000ff000f7c82 */ /* 0x000fe20008000000 */
[----:B----4-:R-:W-:Y:S01]  /*46f0*/  ULEA UR17, UR4, UR17, 0x18 ;  /* 0x0000001104117291 */ /* 0x010fe2000f8ec0ff */
[----:B------:R-:W-:Y:S01]  /*4700*/  UMOV UR14, URZ ;  /* 0x000000ff000e7c82 */ /* 0x000fe20008000000 */
[----:B------:R-:W-:Y:S02]  /*4710*/  UISETP.NE.AND UP3, UPT, UR33, URZ, UPT ;  /* 0x000000ff2100728c */ /* 0x000fe4000bf65270 */
[----:B------:R-:W-:Y:S02]  /*4720*/  UIADD3 UR5, UPT, UPT, UR17, 0x4400, URZ ;  /* 0x0000440011057890 */ /* 0x000fe4000fffe0ff */
[----:B------:R-:W-:-:S03]  /*4730*/  UIADD3 UR4, UPT, UPT, UR17, 0x1e400, URZ ;  /* 0x0001e40011047890 */ /* 0x000fc6000fffe0ff */
[----:B---3--:R-:W2:Y:S01]  /*4740*/  LDS R0, [UR17+0x280] ;  /* 0x00028011ff007984 */ /* 0x008ea20008000800 */
[----:B-1----:R-:W-:Y:S02]  /*4750*/  UIADD3 UR6, UPT, UPT, UR6, 0x3f, URZ ;  /* 0x0000003f06067890 */ /* 0x002fe4000fffe0ff */
[----:B------:R-:W-:Y:S02]  /*4760*/  USHF.R.U32.HI UR5, URZ, 0x4, UR5 ;  /* 0x00000004ff057899 */ /* 0x000fe40008011605 */
[----:B------:R-:W-:Y:S02]  /*4770*/  USHF.R.S32.HI UR25, URZ, 0x1f, UR6 ;  /* 0x0000001fff197899 */ /* 0x000fe40008011406 */
[----:B------:R-:W-:Y:S02]  /*4780*/  USHF.R.U32.HI UR4, URZ, 0x4, UR4 ;  /* 0x00000004ff047899 */ /* 0x000fe40008011604 */
[----:B------:R-:W-:Y:S02]  /*4790*/  ULEA.HI UR25, UR25, UR6, URZ, 0x6 ;  /* 0x0000000619197291 */ /* 0x000fe4000f8f30ff */
[----:B------:R-:W-:-:S02]  /*47a0*/  ULOP3.LUT UR5, UR5, 0x3fff, URZ, 0xc0, !UPT ;  /* 0x00003fff05057892 */ /* 0x000fc4000f8ec0ff */
[----:B------:R-:W-:Y:S02]  /*47b0*/  USHF.R.S32.HI UR25, URZ, 0x6, UR25 ;  /* 0x00000006ff197899 */ /* 0x000fe40008011419 */
[----:B------:R-:W-:Y:S02]  /*47c0*/  ULOP3.LUT UR22, UR4, 0x3fff, URZ, 0xc0, !UPT ;  /* 0x00003fff04167892 */ /* 0x000fe4000f8ec0ff */
[----:B------:R-:W-:Y:S02]  /*47d0*/  UISETP.LT.AND UP0, UPT, UR25, 0x1, UPT ;  /* 0x000000011900788c */ /* 0x000fe4000bf01270 */
[----:B------:R-:W-:Y:S02]  /*47e0*/  ULOP3.LUT UR21, UR5, 0x10000, URZ, 0xfc, !UPT ;  /* 0x0001000005157892 */ /* 0x000fe4000f8efcff */
[----:B------:R-:W-:Y:S02]  /*47f0*/  ULOP3.LUT UR22, UR22, 0x10000, URZ, 0xfc, !UPT ;  /* 0x0001000016167892 */ /* 0x000fe4000f8efcff */
[----:B------:R-:W-:Y:S01]  /*4800*/  USEL UR31, UR25, 0x1, !UP0 ;  /* 0x00000001191f7887 */ /* 0x000fe2000c000000 */
[----:B------:R-:W-:Y:S01]  /*4810*/  UMOV UR28, 0x0 ;  /* 0x00000000001c7882 */ /* 0x000fe20000000000 */
[----:B------:R-:W-:Y:S01]  /*4820*/  UMOV UR29, 0x8200010 ;  /* 0x08200010001d7882 */ /* 0x000fe20000000000 */
[----:B------:R-:W-:Y:S01]  /*4830*/  UMOV UR26, 0x0 ;  /* 0x00000000001a7882 */ /* 0x000fe20000000000 */
[----:B------:R-:W-:Y:S01]  /*4840*/  UMOV UR27, 0x8200010 ;  /* 0x08200010001b7882 */ /* 0x000fe20000000000 */
[----:B--2---:R-:W-:-:S15]  /*4850*/  R2UR UR32, R0 ;  /* 0x00000000002072ca */ /* 0x004fde00000e0000 */
.L_x_97:
[C---:B------:R-:W-:Y:S02]  /*4860*/  LEA R0, R8.reuse, UR17, 0x3 ;  /* 0x0000001108007c11 */ /* 0x040fe4000f8e18ff */
[----:B------:R-:W-:Y:S02]  /*4870*/  SHF.L.U32 R5, R3, 0x1f, RZ ;  /* 0x0000001f03057819 */ /* 0x000fe400000006ff */
[----:B------:R-:W-:Y:S02]  /*4880*/  LEA R4, R8, UR17, 0x4 ;  /* 0x0000001108047c11 */ /* 0x000fe4000f8e20ff */
[----:B------:R-:W1:Y:S02]  /*4890*/  SYNCS.PHASECHK.TRANS64.TRYWAIT P0, [R0+URZ+0x1d0], R5 ;  /* 0x0001d005000075a7 */ /* 0x000e6400080011ff */
[----:B-1-3--:R-:W-:Y:S05]  /*48a0*/  @!P0 BRA `(.L_x_90) ;  /* 0x0000005000ec8947 */ /* 0x00afea0003800000 */
.L_x_208:
[----:B-1----:R-:W1:Y:S01]  /*48b0*/  LDS.128 R4, [R4+0x260] ;  /* 0x0002600004047984 */ /* 0x002e620000000c00 */
[----:B------:R-:W-:Y:S02]  /*48c0*/  VIADD R0, R0, 0x1e0 ;  /* 0x000001e000007836 */ /* 0x000fe40000000000 */
[----:B------:R-:W-:Y:S01]  /*48d0*/  VIADD R8, R8, 0x1 ;  /* 0x0000000108087836 */ /* 0x000fe20000000000 */
[----:B------:R-:W-:Y:S01]  /*48e0*/  @!PT LDS RZ, [RZ] ;  /* 0x00000000fffff984 */ /* 0x000fe20000000800 */
[----:B------:R-:W-:Y:S01]  /*48f0*/  @!PT LDS RZ, [RZ] ;  /* 0x00000000fffff984 */ /* 0x000fe20000000800 */
[----:B------:R-:W-:Y:S01]  /*4900*/  @!PT LDS RZ, [RZ] ;  /* 0x00000000fffff984 */ /* 0x000fe20000000800 */
[----:B------:R-:W-:Y:S01]  /*4910*/  @!PT LDS RZ, [RZ] ;  /* 0x00000000fffff984 */ /* 0x000fe20000000800 */
[----:B------:R2:W-:Y:S06]  /*4920*/  MEMBAR.ALL.CTA ;  /* 0x0000000000007992 */ /* 0x0005ec0000008000 */
[----:B--2---:R-:W2:Y:S01]  /*4930*/  FENCE.VIEW.ASYNC.S ;  /* 0x00000000000073c6 */ /* 0x004ea20000000000 */
[----:B------:R-:W-:-:S04]  /*4940*/  PRMT R0, RZ, 0x654, R0 ;  /* 0x00000654ff007816 */ /* 0x000fc80000000000 */
[----:B--2---:R2:W-:Y:S01]  /*4950*/  SYNCS.ARRIVE.TRANS64.RED.A1T0 RZ, [R0+URZ], RZ ;  /* 0x000000ff00ff79a7 */ /* 0x0045e200081004ff */
[----:B-1----:R-:W-:Y:S01]  /*4960*/  LOP3.LUT P1, RZ, R6, 0x1, RZ, 0xc0, !PT ;  /* 0x0000000106ff7812 */ /* 0x002fe2000782c0ff */
[----:B--2---:R-:W-:-:S12]  /*4970*/  BRA.U UP3, `(.L_x_91) ;  /* 0x0000000103e07547 */ /* 0x004fd8000b800000 */
[----:B------:R-:W1:Y:S01]  /*4980*/  LDCU UR4, c[0x0][0x38c] ;  /* 0x00007180ff0477ac */ /* 0x000e620008000800 */
[----:B------:R-:W-:Y:S02]  /*4990*/  PLOP3.LUT P2, PT, PT, PT, PT, 0x80, 0x8 ;  /* 0x000000000008781c */ /* 0x000fe40003f4f070 */
[----:B------:R-:W-:Y:S01]  /*49a0*/  SHF.L.U32 R5, R9, 0x1f, RZ ;  /* 0x0000001f09057819 */ /* 0x000fe200000006ff */
[----:B------:R-:W-:Y:S02]  /*49b0*/  ULEA UR23, UR24, UR17, 0x3 ;  /* 0x0000001118177291 */ /* 0x000fe4000f8e18ff */
[----:B------:R-:W-:Y:S02]  /*49c0*/  ULEA UR18, UR24, UR32, 0x6 ;  /* 0x0000002018127291 */ /* 0x000fe4000f8e30ff */
[----:B-1----:R-:W-:-:S06]  /*49d0*/  UISETP.GE.AND UP0, UPT, UR4, 0x1, UPT ;  /* 0x000000010400788c */ /* 0x002fcc000bf06270 */
[----:B------:R-:W-:-:S05]  /*49e0*/  PLOP3.LUT P0, PT, PT, PT, UP0, 0x80, 0x8 ;  /* 0x000000000008781c */ /* 0x000fca0003f0f008 */
[----:B------:R-:W-:-:S08]  /*49f0*/  @UP0 ULEA UR4, UR15, UR17, 0x3 ;  /* 0x000000110f040291 */ /* 0x000fd0000f8e18ff */
[----:B------:R-:W-:-:S04]  /*4a00*/  @P0 SHF.L.U32 R0, R2, 0x1f, RZ ;  /* 0x0000001f02000819 */ /* 0x000fc800000006ff */
[----:B------:R1:W2:Y:S01]  /*4a10*/  @P0 SYNCS.PHASECHK.TRANS64.TRYWAIT P2, [UR4], R0 ;  /* 0x00000000ff0005a7 */ /* 0x0002a20008041104 */
[----:B------:R-:W3:Y:S02]  /*4a20*/  SYNCS.PHASECHK.TRANS64.TRYWAIT P0, [UR23+0x210], R5 ;  /* 0x00021005ff0075a7 */ /* 0x000ee40008001117 */
[----:B-123--:R-:W-:Y:S05]  /*4a30*/  @!P0 BRA `(.L_x_92) ;  /* 0x00000050009c8947 */ /* 0x00efea0003800000 */
.L_x_210:
[----:B------:R-:W-:Y:S01]  /*4a40*/  UMOV UR19, UR14 ;  /* 0x0000000e00137c82 */ /* 0x000fe20008000000 */
[----:B------:R-:W-:Y:S05]  /*4a50*/  BRA.U !UP0, `(.L_x_93) ;  /* 0x0000000108987547 */ /* 0x000fea000b800000 */
[----:B------:R-:W-:Y:S02]  /*4a60*/  UIADD3 UR19, UPT, UPT, UR31, UR14, URZ ;  /* 0x0000000e1f137290 */ /* 0x000fe4000fffe0ff */
[----:B------:R-:W-:Y:S01]  /*4a70*/  UPLOP3.LUT UP2, UPT, UPT, UPT, UPT, 0x40, 0x4 ;  /* 0x000000000004789c */ /* 0x000fe20003f4e870 */
[----:B------:R-:W-:Y:S01]  /*4a80*/  UMOV UR16, UR25 ;  /* 0x0000001900107c82 */ /* 0x000fe20008000000 */
[----:B------:R-:W-:-:S09]  /*4a90*/  UMOV UR6, UR15 ;  /* 0x0000000f00067c82 */ /* 0x000fd20008000000 */
.L_x_96:
[----:B--2---:R-:W-:Y:S01]  /*4aa0*/  ULEA UR5, UR6, UR17, 0x3 ;  /* 0x0000001106057291 */ /* 0x004fe2000f8e18ff */
[----:B---3--:R-:W-:Y:S11]  /*4ab0*/  @P2 BRA `(.L_x_94) ;  /* 0x00000000000c2947 */ /* 0x008ff60003800000 */
[----:B-1----:R-:W-:Y:S04]  /*4ac0*/  SHF.L.U32 R5, R2, 0x1f, RZ ;  /* 0x0000001f02057819 */ /* 0x002fe800000006ff */
[----:B------:R-:W1:Y:S02]  /*4ad0*/  SYNCS.PHASECHK.TRANS64.TRYWAIT P0, [UR5], R5 ;  /* 0x00000005ff0075a7 */ /* 0x000e640008001105 */
[----:B-1----:R-:W-:Y:S05]  /*4ae0*/  @!P0 BRA `(.L_x_95) ;  /* 0x0000005000888947 */ /* 0x002fea0003800000 */
.L_x_94:
[----:B------:R-:W-:Y:S01]  /*4af0*/  UISETP.NE.AND UP0, UPT, UR16, 0x1, UPT ;  /* 0x000000011000788c */ /* 0x000fe2000bf05270 */
[----:B------:R-:W-:Y:S01]  /*4b00*/  PLOP3.LUT P2, PT, PT, PT, PT, 0x80, 0x8 ;  /* 0x000000000008781c */ /* 0x000fe20003f4f070 */
[----:B------:R-:W-:Y:S02]  /*4b10*/  UIADD3 UR4, UPT, UPT, UR6, 0x1, URZ ;  /* 0x0000000106047890 */ /* 0x000fe4000fffe0ff */
[----:B------:R-:W-:Y:S02]  /*4b20*/  ULEA UR12, UR6, UR22, 0x8 ;  /* 0x00000016060c7291 */ /* 0x000fe4000f8e40ff */
[----:B------:R-:W-:Y:S01]  /*4b30*/  UISETP.NE.AND UP1, UPT, UR4, 0x1a, UPT ;  /* 0x0000001a0400788c */ /* 0x000fe2000bf25270 */
[----:B------:R-:W-:Y:S01]  /*4b40*/  PLOP3.LUT P0, PT, PT, PT, UP0, 0x80, 0x8 ;  /* 0x000000000008781c */ /* 0x000fe20003f0f008 */
[----:B------:R-:W-:Y:S02]  /*4b50*/  UIADD3 UR10, UPT, UPT, UR12, 0x2, URZ ;  /* 0x000000020c0a7890 */ /* 0x000fe4000fffe0ff */
[----:B------:R-:W-:Y:S02]  /*4b60*/  USEL UR7, URZ, 0x1, UP1 ;  /* 0x00000001ff077887 */ /* 0x000fe40008800000 */
[----:B------:R-:W-:Y:S02]  /*4b70*/  USEL UR15, UR4, URZ, UP1 ;  /* 0x000000ff040f7287 */ /* 0x000fe40008800000 */
[----:B------:R-:W-:Y:S02]  /*4b80*/  UIADD3 UR14, UPT, UPT, UR14, 0x1, URZ ;  /* 0x000000010e0e7890 */ /* 0x000fe4000fffe0ff */
[----:B------:R-:W-:Y:S01]  /*4b90*/  @UP0 ULEA UR4, UR15, UR17, 0x3 ;  /* 0x000000110f040291 */ /* 0x000fe2000f8e18ff */
[----:B------:R-:W-:Y:S01]  /*4ba0*/  LOP3.LUT R2, R2, UR7, RZ, 0x3c, !PT ;  /* 0x0000000702027c12 */ /* 0x000fe2000f8e3cff */
[----:B------:R-:W-:Y:S01]  /*4bb0*/  UIADD3 UR7, UPT, UPT, UR5, 0xd0, URZ ;  /* 0x000000d005077890 */ /* 0x000fe2000fffe0ff */
[----:B------:R-:W-:Y:S02]  /*4bc0*/  UMOV UR13, 0x80004020 ;  /* 0x80004020000d7882 */ /* 0x000fe40000000000 */
[----:B-1----:R-:W-:Y:S01]  /*4bd0*/  @P0 SHF.L.U32 R0, R2, 0x1f, RZ ;  /* 0x0000001f02000819 */ /* 0x002fe200000006ff */
[----:B------:R-:W-:Y:S01]  /*4be0*/  UMOV UR5, 0x80004020 ;  /* 0x8000402000057882 */ /* 0x000fe20000000000 */
[----:B------:R-:W-:Y:S01]  /*4bf0*/  UMOV UR11, 0x80004020 ;  /* 0x80004020000b7882 */ /* 0x000fe20000000000 */
[----:B------:R-:W-:Y:S01]  /*4c00*/  UMOV UR9, 0x80004020 ;  /* 0x8000402000097882 */ /* 0x000fe20000000000 */
[----:B------:R2:W3:Y:S01]  /*4c10*/  @P0 SYNCS.PHASECHK.TRANS64.TRYWAIT P2, [UR4], R0 ;  /* 0x00000000ff0005a7 */ /* 0x0004e20008041104 */
[----:B------:R-:W-:Y:S02]  /*4c20*/  ULEA UR4, UR6, UR21, 0x8 ;  /* 0x0000001506047291 */ /* 0x000fe4000f8e40ff */
[----:B------:R-:W-:Y:S02]  /*4c30*/  UISETP.NE.AND UP0, UPT, UR14, UR19, UPT ;  /* 0x000000130e00728c */ /* 0x000fe4000bf05270 */
[----:B------:R-:W-:Y:S02]  /*4c40*/  UIADD3 UR8, UPT, UPT, UR4, 0x2, URZ ;  /* 0x0000000204087890 */ /* 0x000fe4000fffe0ff */
[----:B------:R-:W-:Y:S01]  /*4c50*/  UIADD3 UR16, UPT, UPT, UR16, -0x1, URZ ;  /* 0xffffffff10107890 */ /* 0x000fe2000fffe0ff */
[----:B------:R-:W-:Y:S02]  /*4c60*/  UMOV UR6, UR15 ;  /* 0x0000000f00067c82 */ /* 0x000fe40008000000 */
[----:B------:R2:W-:Y:S01]  /*4c70*/  UTCQMMA.2CTA gdesc[UR4], gdesc[UR12], tmem[UR18], tmem[UR28], idesc[UR29], UP2 ;  /* 0x00ff1c0c040075ea */ /* 0x0005e20009200312 */
[----:B------:R-:W-:Y:S03]  /*4c80*/  UPLOP3.LUT UP2, UPT, UPT, UPT, UPT, 0x80, 0x8 ;  /* 0x000000000008789c */ /* 0x000fe60003f4f070 */
[----:B------:R2:W-:Y:S01]  /*4c90*/  UTCQMMA.2CTA gdesc[UR8], gdesc[UR10], tmem[UR18], tmem[UR26], idesc[UR27], UPT ;  /* 0x00ff1a0a080075ea */ /* 0x0005e2000ba00312 */
[----:B------:R2:W-:Y:S01]  /*4ca0*/  UTCBAR.2CTA.MULTICAST [UR7], URZ, UR20 ;  /* 0x000000ff070073e9 */ /* 0x0005e20008200814 */
[----:B------:R-:W-:Y:S06]  /*4cb0*/  BRA.U UP0, `(.L_x_96) ;  /* 0xfffffffd00787547 */ /* 0x000fec000b83ffff */
.L_x_93:
[----:B--2---:R-:W-:Y:S01]  /*4cc0*/  UIADD3 UR4, UPT, UPT, UR23, 0x1f0, URZ ;  /* 0x000001f017047890 */ /* 0x004fe2000fffe0ff */
[----:B------:R-:W-:-:S08]  /*4cd0*/  UMOV UR14, UR19 ;  /* 0x00000013000e7c82 */ /* 0x000fd00008000000 */
[----:B------:R2:W-:Y:S01]  /*4ce0*/  UTCBAR.2CTA.MULTICAST [UR4], URZ, UR30 ;  /* 0x000000ff040073e9 */ /* 0x0005e2000820081e */
[----:B------:R-:W-:Y:S02]  /*4cf0*/  NOP ;  /* 0x0000000000007918 */ /* 0x000fe40000000000 */
.L_x_91:
[----:B--2---:R-:W-:Y:S01]  /*4d00*/  UIADD3 UR4, UPT, UPT, UR24, 0x1, URZ ;  /* 0x0000000118047890 */ /* 0x004fe2000fffe0ff */
[----:B------:R-:W-:-:S03]  /*4d10*/  ISETP.NE.AND P0, PT, R8, 0x2, PT ;  /* 0x000000020800780c */ /* 0x000fc60003f05270 */
[----:B------:R-:W-:Y:S01]  /*4d20*/  UISETP.NE.AND UP0, UPT, UR4, 0x4, UPT ;  /* 0x000000040400788c */ /* 0x000fe2000bf05270 */
[----:B-1----:R-:W-:Y:S02]  /*4d30*/  SEL R0, RZ, 0x1, P0 ;  /* 0x00000001ff007807 */ /* 0x002fe40000000000 */
[----:B------:R-:W-:Y:S01]  /*4d40*/  SEL R8, R8, RZ, P0 ;  /* 0x000000ff08087207 */ /* 0x000fe20000000000 */
[----:B------:R-:W-:Y:S01]  /*4d50*/  USEL UR5, URZ, 0x1, UP0 ;  /* 0x00000001ff057887 */ /* 0x000fe20008000000 */
[----:B------:R-:W-:Y:S01]  /*4d60*/  LOP3.LUT R3, R3, R0, RZ, 0x3c, !PT ;  /* 0x0000000003037212 */ /* 0x000fe200078e3cff */
[----:B------:R-:W-:-:S04]  /*4d70*/  USEL UR24, UR4, URZ, UP0 ;  /* 0x000000ff04187287 */ /* 0x000fc80008000000 */
[----:B------:R-:W-:Y:S01]  /*4d80*/  LOP3.LUT R9, R9, UR5, RZ, 0x3c, !PT ;  /* 0x0000000509097c12 */ /* 0x000fe2000f8e3cff */
[----:B------:R-:W-:Y:S07]  /*4d90*/  @P1 BRA `(.L_x_97) ;  /* 0xfffffff800b01947 */ /* 0x000fee000383ffff */
[----:B------:R-:W1:Y:S01]  /*4da0*/  S2UR UR8, SR_CgaCtaId ;  /* 0x00000000000879c3 */ /* 0x000e620000008800 */
[----:B------:R-:W-:Y:S01]  /*4db0*/  ELECT P0, URZ, PT ;  /* 0x0000000000ff782f */ /* 0x000fe20003800000 */
[----:B------:R-:W-:Y:S01]  /*4dc0*/  HFMA2 R0, -RZ, RZ, 0, 5.9604644775390625e-08 ;  /* 0x00000001ff007431 */ /* 0x000fe200000001ff */
[----:B------:R-:W-:-:S05]  /*4dd0*/  UMOV UR4, 0x40 ;  /* 0x0000004000047882 */ /* 0x000fca0000000000 */
[----:B------:R-:W-:Y:S01]  /*4de0*/  UVIRTCOUNT.DEALLOC.SMPOOL 0x80 ;  /* 0x000000800000784c */ /* 0x000fe20000000000 */
[----:B------:R-:W-:Y:S02]  /*4df0*/  UISETP.NE.AND UP1, UPT, UR33, URZ, UPT ;  /* 0x000000ff2100728c */ /* 0x000fe4000bf25270 */
[----:B-1----:R-:W-:-:S09]  /*4e00*/  ULEA UR8, UR8, UR4, 0x18 ;  /* 0x0000000408087291 */ /* 0x002fd2000f8ec0ff */
[----:B------:R1:W-:Y:S01]  /*4e10*/  @P0 STS.U8 [UR8+0x1c], R0 ;  /* 0x00001c00ff000988 */ /* 0x0003e20008000008 */
[----:B------:R-:W-:Y:S05]  /*4e20*/  BRA.U UP1, `(.L_x_98) ;  /* 0x0000000101a07547 */ /* 0x000fea000b800000 */
[----:B------:R-:W-:Y:S01]  /*4e30*/  UIADD3 UR7, UPT, UPT, UR17, 0x210, URZ ;  /* 0x0000021011077890 */ /* 0x000fe2000fffe0ff */
[----:B------:R-:W-:-:S03]  /*4e40*/  SHF.L.U32 R3, R9, 0x1f, RZ ;  /* 0x0000001f09037819 */ /* 0x000fc600000006ff */
[----:B------:R-:W-:-:S09]  /*4e50*/  ULEA UR4, UR24, UR7, 0x3 ;  /* 0x0000000718047291 */ /* 0x000fd2000f8e18ff */
[----:B------:R-:W2:Y:S02]  /*4e60*/  SYNCS.PHASECHK.TRANS64.TRYWAIT P0, [UR4], R3 ;  /* 0x00000003ff0075a7 */ /* 0x000ea40008001104 */
[----:B--2---:R-:W-:Y:S05]  /*4e70*/  @!P0 BRA `(.L_x_99) ;  /* 0x0000004c00bc8947 */ /* 0x004fea0003800000 */
.L_x_213:
        /* <DEDUP_REMOVED lines=9> */
.L_x_215:
        /* <DEDUP_REMOVED lines=9> */
.L_x_217:
[----:B------:R-:W-:-:S04]  /*4fa0*/  UIADD3 UR4, UPT, UPT, UR4, 0x1, URZ ;  /* 0x0000000104047890 */ /* 0x000fc8000fffe0ff */
[----:B------:R-:W-:-:S04]  /*4fb0*/  UISETP.NE.AND UP0, UPT, UR4, 0x4, UPT ;  /* 0x000000040400788c */ /* 0x000fc8000bf05270 */
[----:B------:R-:W-:Y:S02]  /*4fc0*/  USEL UR5, URZ, 0x1, UP0 ;  /* 0x00000001ff057887 */ /* 0x000fe40008000000 */
[----:B------:R-:W-:-:S04]  /*4fd0*/  USEL UR4, UR4, URZ, UP0 ;  /* 0x000000ff04047287 */ /* 0x000fc80008000000 */
[----:B------:R-:W-:Y:S01]  /*4fe0*/  ULEA UR4, UR4, UR7, 0x3 ;  /* 0x0000000704047291 */ /* 0x000fe2000f8e18ff */
[----:B-1----:R-:W-:-:S04]  /*4ff0*/  LOP3.LUT R3, R2, UR5, RZ, 0x3c, !PT ;  /* 0x0000000502037c12 */ /* 0x002fc8000f8e3cff */
[----:B------:R-:W-:Y:S01]  /*5000*/  SHF.L.U32 R3, R3, 0x1f, RZ ;  /* 0x0000001f03037819 */ /* 0x000fe200000006ff */
[----:B------:R-:W-:-:S04]  /*5010*/  IMAD.U32 R0, RZ, RZ, UR4 ;  /* 0x00000004ff007e24 */ /* 0x000fc8000f8e00ff */
[----:B------:R1:W2:Y:S03]  /*5020*/  SYNCS.PHASECHK.TRANS64.TRYWAIT P0, [R0+URZ], R3 ;  /* 0x00000003000075a7 */ /* 0x0002a600080011ff */
[----:B--2---:R-:W-:Y:S05]  /*5030*/  @!P0 NANOSLEEP.SYNCS 0x989680 ;  /* 0x009896800000895d */ /* 0x004fea0003900000 */
[----:B------:R-:W2:Y:S02]  /*5040*/  @!P0 SYNCS.PHASECHK.TRANS64 P0, [R0+URZ], R3 ;  /* 0x00000003000085a7 */ /* 0x000ea400080010ff */
[----:B--2---:R-:W-:Y:S05]  /*5050*/  @P0 BRA `(.L_x_102) ;  /* 0x0000000000200947 */ /* 0x004fea0003800000 */
.L_x_103:
[----:B--2---:R2:W4:Y:S02]  /*5060*/  SYNCS.PHASECHK.TRANS64.TRYWAIT P0, [R0+URZ], R3 ;  /* 0x00000003000075a7 */ /* 0x00452400080011ff */
[----:B----4-:R-:W-:Y:S05]  /*5070*/  @!P0 NANOSLEEP.SYNCS 0x989680 ;  /* 0x009896800000895d */ /* 0x010fea0003900000 */
[----:B------:R-:W4:Y:S02]  /*5080*/  @!P0 SYNCS.PHASECHK.TRANS64 P0, [R0+URZ], R3 ;  /* 0x00000003000085a7 */ /* 0x000f2400080010ff */
[----:B----4-:R-:W-:Y:S05]  /*5090*/  @!P0 BRA `(.L_x_103) ;  /* 0xfffffffc00f08947 */ /* 0x010fea000383ffff */
[----:B------:R-:W-:Y:S05]  /*50a0*/  BRA `(.L_x_102) ;  /* 0x00000000000c7947 */ /* 0x000fea0003800000 */
.L_x_98:
[----:B------:R-:W-:-:S04]  /*50b0*/  UIADD3 UR4, UPT, UPT, UR17, 0x250, URZ ;  /* 0x0000025011047890 */ /* 0x000fc8000fffe0ff */
[----:B------:R-:W-:-:S09]  /*50c0*/  UPRMT UR4, UR34, 0x654, UR4 ;  /* 0x0000065422047896 */ /* 0x000fd20008000004 */
[----:B------:R-:W-:Y:S03]  /*50d0*/  SYNCS.ARRIVE.TRANS64.RED.A1T0 RZ, [UR4], RZ ;  /* 0x000000ffffff79a7 */ /* 0x000fe60008100404 */
.L_x_102:
[----:B-12---:R-:W-:Y:S01]  /*50e0*/  SHF.L.U32 R3, RZ, 0x1f, RZ ;  /* 0x0000001fff037819 */ /* 0x006fe200000006ff */
[----:B------:R-:W-:Y:S01]  /*50f0*/  UIADD3 UR4, UPT, UPT, UR17, 0x250, URZ ;  /* 0x0000025011047890 */ /* 0x000fe2000fffe0ff */
[----:B------:R-:W-:Y:S02]  /*5100*/  PLOP3.LUT P0, PT, PT, PT, UP1, 0x80, 0x8 ;  /* 0x000000000008781c */ /* 0x000fe40003f0f018 */
[----:B------:R-:W1:Y:S02]  /*5110*/  SYNCS.PHASECHK.TRANS64.TRYWAIT P1, [UR17+0x250], R3 ;  /* 0x00025003ff0075a7 */ /* 0x000e640008021111 */
[----:B-1----:R-:W-:Y:S09]  /*5120*/  @!P1 BRA `(.L_x_104) ;  /* 0x0000004c00589947 */ /* 0x002ff20003800000 */
.L_x_219:
[----:B------:R-:W-:Y:S01]  /*5130*/  @!UP1 UPRMT UR4, UR34, 0x654, UR4 ;  /* 0x0000065422049896 */ /* 0x000fe20008000004 */
[----:B------:R-:W-:Y:S01]  /*5140*/  UMOV UR5, 0xffff ;  /* 0x0000ffff00057882 */ /* 0x000fe20000000000 */
[----:B------:R-:W-:-:S07]  /*5150*/  UMOV UR6, 0x1 ;  /* 0x0000000100067882 */ /* 0x000fce0000000000 */
[----:B------:R-:W-:Y:S01]  /*5160*/  @!P0 SYNCS.ARRIVE.TRANS64.RED.A1T0 RZ, [UR4], RZ ;  /* 0x000000ffffff89a7 */ /* 0x000fe20008100404 */
[----:B------:R-:W-:Y:S01]  /*5170*/  NOP ;  /* 0x0000000000007918 */ /* 0x000fe20000000000 */
[----:B-1----:R-:W1:Y:S01]  /*5180*/  LDS R0, [UR8+0x14] ;  /* 0x00001408ff007984 */ /* 0x002e620008000800 */
[----:B------:R-:W-:-:S04]  /*5190*/  ULOP3.LUT UR4, UR32, 0xffff, URZ, 0xc0, !UPT ;  /* 0x0000ffff20047892 */ /* 0x000fc8000f8ec0ff */
[----:B------:R-:W-:-:S04]  /*51a0*/  USHF.R.U32.HI UR4, URZ, 0x5, UR4 ;  /* 0x00000005ff047899 */ /* 0x000fc80008011604 */
[----:B------:R-:W-:Y:S02]  /*51b0*/  USHF.L.U32 UR5, UR5, UR4, URZ ;  /* 0x0000000405057299 */ /* 0x000fe400080006ff */
[----:B------:R-:W-:-:S04]  /*51c0*/  USHF.L.U32 UR4, UR6, UR4, URZ ;  /* 0x0000000406047299 */ /* 0x000fc800080006ff */
[----:B-1----:R-:W-:-:S04]  /*51d0*/  LOP3.LUT R0, R0, UR5, RZ, 0xc0, !PT ;  /* 0x0000000500007c12 */ /* 0x002fc8000f8ec0ff */
[----:B------:R-:W-:-:S13]  /*51e0*/  ISETP.NE.AND P0, PT, R0, UR5, PT ;  /* 0x0000000500007c0c */ /* 0x000fda000bf05270 */
[----:B------:R-:W-:Y:S05]  /*51f0*/  @P0 BRA `(.L_x_105) ;  /* 0x0000000000580947 */ /* 0x000fea0003800000 */
[----:B------:R-:W1:Y:S02]  /*5200*/  LDS R0, [UR8+0x18] ;  /* 0x00001808ff007984 */ /* 0x000e640008000800 */
[----:B-1----:R-:W-:-:S04]  /*5210*/  LOP3.LUT R0, R0, UR4, RZ, 0xc0, !PT ;  /* 0x0000000400007c12 */ /* 0x002fc8000f8ec0ff */
[----:B------:R-:W-:-:S13]  /*5220*/  ISETP.NE.AND P0, PT, R0, UR4, PT ;  /* 0x0000000400007c0c */ /* 0x000fda000bf05270 */
[----:B------:R-:W-:Y:S05]  /*5230*/  @P0 BRA `(.L_x_106) ;  /* 0x00000000003c0947 */ /* 0x000fea0003800000 */
[----:B------:R-:W1:Y:S01]  /*5240*/  S2R R2, SR_LANEID ;  /* 0x0000000000027919 */ /* 0x000e620000000000 */
[----:B------:R-:W-:Y:S01]  /*5250*/  ULOP3.LUT UR5, URZ, UR5, URZ, 0x33, !UPT ;  /* 0x00000005ff057292 */ /* 0x000fe2000f8e33ff */
[----:B------:R-:W-:Y:S01]  /*5260*/  LOP3.LUT R4, RZ, UR4, RZ, 0x33, !PT ;  /* 0x00000004ff047c12 */ /* 0x000fe2000f8e33ff */
[----:B------:R-:W-:Y:S02]  /*5270*/  VOTEU.ANY UR4, UPT, PT ;  /* 0x0000000000047886 */ /* 0x000fe400038e0100 */
[----:B------:R-:W-:Y:S01]  /*5280*/  UFLO.U32 UR4, UR4 ;  /* 0x00000004000472bd */ /* 0x000fe200080e0000 */
[----:B------:R-:W2:Y:S01]  /*5290*/  REDUX UR6, R4 ;  /* 0x00000000040673c4 */ /* 0x000ea20000000000 */
[----:B------:R-:W-:-:S06]  /*52a0*/  IMAD.U32 R0, RZ, RZ, UR5 ;  /* 0x00000005ff007e24 */ /* 0x000fcc000f8e00ff */
[----:B------:R4:W-:Y:S01]  /*52b0*/  UTCATOMSWS.AND URZ, UR5 ;  /* 0x0000000500ff79e3 */ /* 0x0009e20008000000 */
[----:B------:R-:W3:Y:S01]  /*52c0*/  REDUX UR7, R0 ;  /* 0x00000000000773c4 */ /* 0x000ee20000000000 */
[----:B-1----:R-:W-:Y:S01]  /*52d0*/  ISETP.EQ.U32.AND P0, PT, R2, UR4, PT ;  /* 0x0000000402007c0c */ /* 0x002fe2000bf02070 */
[----:B--2---:R-:W-:Y:S01]  /*52e0*/  IMAD.U32 R2, RZ, RZ, UR6 ;  /* 0x00000006ff027e24 */ /* 0x004fe2000f8e00ff */
[----:B---3--:R-:W-:-:S11]  /*52f0*/  MOV R3, UR7 ;  /* 0x0000000700037c02 */ /* 0x008fd60008000f00 */
[----:B------:R4:W-:Y:S04]  /*5300*/  @P0 ATOMS.AND RZ, [UR8+0x14], R3 ;  /* 0x00001403ffff098c */ /* 0x0009e8000a800008 */
[----:B------:R4:W-:Y:S01]  /*5310*/  @P0 ATOMS.AND RZ, [UR8+0x18], R2 ;  /* 0x00001802ffff098c */ /* 0x0009e2000a800008 */
[----:B------:R-:W-:Y:S05]  /*5320*/  BRA `(.L_x_107) ;  /* 0x0000000000147947 */ /* 0x000fea0003800000 */
.L_x_106:
[----:B------:R-:W-:Y:S02]  /*5330*/  MOV R2, 0x5350 ;  /* 0x0000535000027802 */ /* 0x000fe40000000f00 */
[----:B---3-5:R-:W-:Y:S05]  /*5340*/  CALL.REL.NOINC `($__internal_0_$__cuda_sm10x_tcgen05_guardrail_trap_col_being_dealloced_not_returned_by_alloc) ;  /* 0x0000004c00ac7944 */ /* 0x028fea0003c00000 */
[----:B------:R-:W-:Y:S05]  /*5350*/  BRA `(.L_x_107) ;  /* 0x0000000000087947 */ /* 0x000fea0003800000 */
.L_x_105:
[----:B------:R-:W-:Y:S02]  /*5360*/  MOV R2, 0x5380 ;  /* 0x0000538000027802 */ /* 0x000fe40000000f00 */
[----:B---3-5:R-:W-:Y:S05]  /*5370*/  CALL.REL.NOINC `($__internal_2_$__cuda_sm10x_tcgen05_guardrail_trap_unallocated_columns_being_dealloced) ;  /* 0x0000004c00b87944 */ /* 0x028fea0003c00000 */
.L_x_107:
[----:B------:R-:W-:Y:S01]  /*5380*/  NOP ;  /* 0x0000000000007918 */ /* 0x000fe20000000000 */
[----:B----4-:R-:W-:Y:S05]  /*5390*/  EXIT ;  /* 0x000000000000794d */ /* 0x010fea0003800000 */
.L_x_78:
[----:B------:R-:W-:-:S09]  /*53a0*/  UISETP.NE.OR UP0, UPT, UR25, 0x3, !UP5 ;  /* 0x000000031900788c */ /* 0x000fd2000ef05670 */
[----:B------:R-:W-:Y:S05]  /*53b0*/  BRA.U UP0, `(.L_x_108) ;  /* 0x0000000d00b47547 */ /* 0x000fea000b800000 */
[----:B------:R-:W2:Y:S01]  /*53c0*/  LDCU UR31, c[0x0][0x370] ;  /* 0x00006e00ff1f77ac */ /* 0x000ea20008000800 */
[----:B------:R-:W3:Y:S01]  /*53d0*/  LDC.64 R16, c[0x0][0x348] ;  /* 0x0000d200ff107b82 */ /* 0x000ee20000000a00 */
[----:B------:R-:W-:Y:S02]  /*53e0*/  HFMA2 R13, -RZ, RZ, 0, 0 ;  /* 0x00000000ff0d7431 */ /* 0x000fe400000001ff */
[----:B------:R-:W-:Y:S01]  /*53f0*/  IMAD.MOV.U32 R15, RZ, RZ, 0x1 ;  /* 0x00000001ff0f7424 */ /* 0x000fe200078e00ff */
[----:B------:R-:W2:Y:S01]  /*5400*/  LDCU.128 UR32, c[0x0][0xb10] ;  /* 0x00016200ff2077ac */ /* 0x000ea20008000c00 */
[----:B------:R-:W-:Y:S01]  /*5410*/  IMAD.MOV.U32 R14, RZ, RZ, RZ ;  /* 0x000000ffff0e7224 */ /* 0x000fe200078e00ff */
[----:B------:R-:W-:Y:S01]  /*5420*/  MOV R7, 0x1000 ;  /* 0x0000100000077802 */ /* 0x000fe20000000f00 */
[----:B------:R-:W4:Y:S01]  /*5430*/  LDCU UR30, c[0x0][0x374] ;  /* 0x00006e80ff1e77ac */ /* 0x000f220008000800 */
[----:B------:R-:W1:Y:S01]  /*5440*/  LDC.64 R2, c[0x0][0x888] ;  /* 0x00022200ff027b82 */ /* 0x000e620000000a00 */
[----:B------:R-:W4:Y:S01]  /*5450*/  LDCU UR15, c[0x0][0xb0c] ;  /* 0x00016180ff0f77ac */ /* 0x000f220008000800 */
[----:B------:R-:W3:Y:S06]  /*5460*/  LDCU UR40, c[0x0][0xb20] ;  /* 0x00016400ff2877ac */ /* 0x000eec0008000800 */
[----:B------:R-:W1:Y:S01]  /*5470*/  LDC.64 R4, c[0x0][0x890] ;  /* 0x00022400ff047b82 */ /* 0x000e620000000a00 */
[----:B------:R-:W3:Y:S01]  /*5480*/  LDCU UR4, c[0x0][0xb30] ;  /* 0x00016600ff0477ac */ /* 0x000ee20008000800 */
[----:B------:R-:W-:Y:S01]  /*5490*/  UMOV UR21, 0x400 ;  /* 0x0000040000157882 */ /* 0x000fe20000000000 */
[----:B--2---:R-:W-:-:S02]  /*54a0*/  UIMAD.WIDE.U32 UR6, UR31, UR32, URZ ;  /* 0x000000201f0672a5 */ /* 0x004fc4000f8e00ff */
[----:B----4-:R-:W-:Y:S02]  /*54b0*/  UIMAD.WIDE.U32 UR8, UR30, UR35, URZ ;  /* 0x000000231e0872a5 */ /* 0x010fe4000f8e00ff */
[----:B------:R-:W-:Y:S02]  /*54c0*/  ULEA UR21, UR45, UR21, 0x18 ;  /* 0x000000152d157291 */ /* 0x000fe4000f8ec0ff */
[----:B------:R-:W-:Y:S02]  /*54d0*/  UPLOP3.LUT UP3, UPT, UPT, UPT, UPT, 0x40, 0x4 ;  /* 0x000000000004789c */ /* 0x000fe40003f6e870 */
[----:B------:R-:W-:Y:S01]  /*54e0*/  UIADD3 UR37, UPT, UPT, UR21, 0x1a8, URZ ;  /* 0x000001a815257890 */ /* 0x000fe2000fffe0ff */
[----:B------:R-:W-:Y:S01]  /*54f0*/  UMOV UR6, UR7 ;  /* 0x0000000700067c82 */ /* 0x000fe20008000000 */
[----:B------:R-:W-:Y:S01]  /*5500*/  UMOV UR38, UR9 ;  /* 0x0000000900267c82 */ /* 0x000fe20008000000 */
[----:B------:R-:W-:Y:S02]  /*5510*/  UISETP.GE.AND UP0, UPT, UR42, 0x1, UPT ;  /* 0x000000012a00788c */ /* 0x000fe4000bf06270 */
[----:B------:R-:W-:Y:S01]  /*5520*/  UISETP.NE.AND UP4, UPT, UR42, 0x1, UPT ;  /* 0x000000012a00788c */ /* 0x000fe2000bf85270 */
[----:B------:R-:W2:Y:S01]  /*5530*/  LDCU.64 UR22, c[0x0][0xb28] ;  /* 0x00016500ff1677ac */ /* 0x000ea20008000a00 */
[----:B------:R-:W-:-:S02]  /*5540*/  UISETP.NE.AND UP6, UPT, UR15, 0x1, UPT ;  /* 0x000000010f00788c */ /* 0x000fc4000bfc5270 */
[----:B------:R-:W-:Y:S02]  /*5550*/  UISETP.NE.AND UP5, UPT, UR34, 0x1, UPT ;  /* 0x000000012200788c */ /* 0x000fe4000bfa5270 */
[----:B------:R-:W-:Y:S02]  /*5560*/  UIADD3 UR25, UPT, UPT, UR21, 0x1a0, URZ ;  /* 0x000001a015197890 */ /* 0x000fe4000fffe0ff */
[----:B------:R-:W-:Y:S02]  /*5570*/  UPRMT UR37, UR45, 0x654, UR37 ;  /* 0x000006542d257896 */ /* 0x000fe40008000025 */
[----:B------:R-:W-:Y:S02]  /*5580*/  USHF.R.U32.HI UR39, URZ, UR33, UR6 ;  /* 0x00000021ff277299 */ /* 0x000fe40008011606 */
[----:B---3--:R-:W-:Y:S02]  /*5590*/  USHF.R.U32.HI UR38, URZ, UR40, UR38 ;  /* 0x00000028ff267299 */ /* 0x008fe40008011626 */
[----:B------:R-:W-:-:S11]  /*55a0*/  UISETP.NE.AND UP2, UPT, UR4, 0x1, UPT ;  /* 0x000000010400788c */ /* 0x000fd6000bf45270 */
.L_x_117:
[C---:B------:R-:W-:Y:S02]  /*55b0*/  LEA R12, R14.reuse, UR21, 0x3 ;  /* 0x000000150e0c7c11 */ /* 0x040fe4000f8e18ff */
[----:B------:R-:W-:Y:S02]  /*55c0*/  SHF.L.U32 R9, R13, 0x1f, RZ ;  /* 0x0000001f0d097819 */ /* 0x000fe400000006ff */
[----:B------:R-:W-:Y:S02]  /*55d0*/  LEA R10, R14, UR21, 0x4 ;  /* 0x000000150e0a7c11 */ /* 0x000fe4000f8e20ff */
[----:B---3--:R-:W3:Y:S02]  /*55e0*/  SYNCS.PHASECHK.TRANS64.TRYWAIT P0, [R12+URZ+0x1d0], R9 ;  /* 0x0001d0090c0075a7 */ /* 0x008ee400080011ff */
[----:B---3--:R-:W-:Y:S05]  /*55f0*/  @!P0 BRA `(.L_x_109) ;  /* 0x00000048003c8947 */ /* 0x008fea0003800000 */
.L_x_220:
[----:B---3--:R-:W3:Y:S01]  /*5600*/  LDS.128 R8, [R10+0x260] ;  /* 0x000260000a087984 */ /* 0x008ee20000000c00 */
[----:B------:R-:W-:Y:S01]  /*5610*/  UISETP.GE.AND UP0, UPT, UR42, 0x1, UPT ;  /* 0x000000012a00788c */ /* 0x000fe2000bf06270 */
[----:B------:R-:W-:Y:S01]  /*5620*/  @!PT LDS RZ, [RZ] ;  /* 0x00000000fffff984 */ /* 0x000fe20000000800 */
[----:B------:R-:W-:Y:S01]  /*5630*/  @!PT LDS RZ, [RZ] ;  /* 0x00000000fffff984 */ /* 0x000fe20000000800 */
[----:B------:R-:W-:Y:S01]  /*5640*/  @!PT LDS RZ, [RZ] ;  /* 0x00000000fffff984 */ /* 0x000fe20000000800 */
[----:B------:R-:W-:Y:S01]  /*5650*/  @!PT LDS RZ, [RZ] ;  /* 0x00000000fffff984 */ /* 0x000fe20000000800 */
[----:B------:R4:W-:Y:S06]  /*5660*/  MEMBAR.ALL.CTA ;  /* 0x0000000000007992 */ /* 0x0009ec0000008000 */
[----:B----4-:R-:W4:Y:S01]  /*5670*/  FENCE.VIEW.ASYNC.S ;  /* 0x00000000000073c6 */ /* 0x010f220000000000 */
[----:B---3--:R-:W-:Y:S11]  /*5680*/  LOP3.LUT P0, RZ, R10, 0x1, RZ, 0xc0, !PT ;  /* 0x000000010aff7812 */ /* 0x008ff6000780c0ff */
[----:B------:R-:W-:Y:S02]  /*5690*/  @!UPT UIADD3 URZ, UPT, UPT, URZ, URZ, URZ ;  /* 0x000000fffffff290 */ /* 0x000fe4000fffe0ff */
[----:B----4-:R-:W-:Y:S01]  /*56a0*/  VOTEU.ANY UP1, P0 ;  /* 0x0000000000ff7886 */ /* 0x010fe20000020100 */
[----:B------:R-:W-:Y:S11]  /*56b0*/  PLOP3.LUT P0, PT, PT, PT, UP1, 0x80, 0x8 ;  /* 0x000000000008781c */ /* 0x000ff60003f0f018 */
[----:B------:R-:W-:Y:S02]  /*56c0*/  @!UPT UIADD3 URZ, UPT, UPT, URZ, URZ, URZ ;  /* 0x000000fffffff290 */ /* 0x000fe4000fffe0ff */
[----:B------:R-:W-:Y:S02]  /*56d0*/  @P0 SHF.R.U32.HI R0, RZ, 0x10, R9 ;  /* 0x00000010ff000819 */ /* 0x000fe40000011609 */
[----:B------:R-:W-:Y:S02]  /*56e0*/  @P0 MOV R6, R8 ;  /* 0x0000000800060202 */ /* 0x000fe40000000f00 */
[----:B------:R-:W-:Y:S01]  /*56f0*/  @P0 R2UR UR4, R0 ;  /* 0x00000000000402ca */ /* 0x000fe200000e0000 */
[----:B------:R-:W-:Y:S01]  /*5700*/  VIADD R0, R12, 0x1e0 ;  /* 0x000001e00c007836 */ /* 0x000fe20000000000 */
[----:B------:R-:W-:Y:S02]  /*5710*/  @P0 LOP3.LUT R8, R9, 0xffff, RZ, 0xc0, !PT ;  /* 0x0000ffff09080812 */ /* 0x000fe400078ec0ff */
[----:B------:R-:W-:Y:S02]  /*5720*/  @P0 R2UR UR6, R6 ;  /* 0x00000000060602ca */ /* 0x000fe400000e0000 */
[----:B------:R-:W-:Y:S02]  /*5730*/  PRMT R0, RZ, 0x654, R0 ;  /* 0x00000654ff007816 */ /* 0x000fe40000000000 */
[----:B------:R-:W-:Y:S02]  /*5740*/  @P0 R2UR UR5, R8 ;  /* 0x00000000080502ca */ /* 0x000fe400000e0000 */
[----:B------:R3:W-:Y:S03]  /*5750*/  SYNCS.ARRIVE.TRANS64.RED.A1T0 RZ, [R0+URZ], RZ ;  /* 0x000000ff00ff79a7 */ /* 0x0007e600081004ff */
[----:B------:R-:W-:Y:S04]  /*5760*/  @UP1 UMOV UR29, UR4 ;  /* 0x00000004001d1c82 */ /* 0x000fe80008000000 */
[----:B------:R-:W-:Y:S04]  /*5770*/  @UP1 UMOV UR14, UR6 ;  /* 0x00000006000e1c82 */ /* 0x000fe80008000000 */
[----:B------:R-:W-:Y:S01]  /*5780*/  @UP1 UMOV UR13, UR5 ;  /* 0x00000005000d1c82 */ /* 0x000fe20008000000 */
[----:B------:R-:W-:Y:S05]  /*5790*/  BRA.U !UP0, `(.L_x_110) ;  /* 0x0000000108a47547 */ /* 0x000fea000b800000 */
[----:B------:R-:W-:Y:S02]  /*57a0*/  UIMAD.WIDE.U32 UR8, UR13, UR35, URZ ;  /* 0x000000230d0872a5 */ /* 0x000fe4000f8e00ff */
[----:B------:R-:W-:Y:S02]  /*57b0*/  UIMAD.WIDE.U32 UR10, UR14, UR32, URZ ;  /* 0x000000200e0a72a5 */ /* 0x000fe4000f8e00ff */
[----:B------:R-:W-:Y:S02]  /*57c0*/  USEL UR4, UR30, UR38, !UP5 ;  /* 0x000000261e047287 */ /* 0x000fe4000e800000 */
[----:B------:R-:W-:Y:S02]  /*57d0*/  USEL UR7, UR31, UR39, !UP6 ;  /* 0x000000271f077287 */ /* 0x000fe4000f000000 */
[----:B--2---:R-:W-:Y:S02]  /*57e0*/  UIMAD.WIDE.U32 UR16, UR4, UR22, URZ ;  /* 0x00000016041072a5 */ /* 0x004fe4000f8e00ff */
[----:B------:R-:W-:Y:S01]  /*57f0*/  UIMAD.WIDE.U32 UR18, UR7, UR22, URZ ;  /* 0x00000016071272a5 */ /* 0x000fe2000f8e00ff */
[----:B------:R-:W-:Y:S02]  /*5800*/  UMOV UR5, UR9 ;  /* 0x0000000900057c82 */ /* 0x000fe40008000000 */
[----:B------:R-:W-:Y:S03]  /*5810*/  USHF.R.U32.HI UR6, URZ, UR40, UR5 ;  /* 0x00000028ff067299 */ /* 0x000fe60008011605 */
[----:B------:R-:W-:Y:S01]  /*5820*/  UMOV UR5, UR11 ;  /* 0x0000000b00057c82 */ /* 0x000fe20008000000 */
[----:B------:R-:W-:Y:S02]  /*5830*/  USEL UR6, UR13, UR6, !UP5 ;  /* 0x000000060d067287 */ /* 0x000fe4000e800000 */
[----:B------:R-:W-:Y:S02]  /*5840*/  USHF.R.U32.HI UR8, URZ, UR33, UR5 ;  /* 0x00000021ff087299 */ /* 0x000fe40008011605 */
[----:B------:R-:W-:Y:S01]  /*5850*/  UIMAD.WIDE.U32 UR10, UR6, UR22, URZ ;  /* 0x00000016060a72a5 */ /* 0x000fe2000f8e00ff */
[----:B------:R-:W-:Y:S02]  /*5860*/  UMOV UR5, UR17 ;  /* 0x0000001100057c82 */ /* 0x000fe40008000000 */
[----:B------:R-:W-:Y:S03]  /*5870*/  @UP4 USHF.R.U32.HI UR4, URZ, UR23, UR5 ;  /* 0x00000017ff044299 */ /* 0x000fe60008011605 */
[----:B------:R-:W-:Y:S01]  /*5880*/  UMOV UR5, UR19 ;  /* 0x0000001300057c82 */ /* 0x000fe20008000000 */
[----:B------:R-:W-:Y:S02]  /*5890*/  UIMAD UR4, UR42, UR4, URZ ;  /* 0x000000042a0472a4 */ /* 0x000fe4000f8e02ff */
[----:B------:R-:W-:Y:S02]  /*58a0*/  @UP4 USHF.R.U32.HI UR7, URZ, UR23, UR5 ;  /* 0x00000017ff074299 */ /* 0x000fe40008011605 */
[----:B------:R-:W-:Y:S02]  /*58b0*/  USEL UR5, UR14, UR8, !UP6 ;  /* 0x000000080e057287 */ /* 0x000fe4000f000000 */
[----:B------:R-:W-:Y:S02]  /*58c0*/  UIMAD UR8, UR42, UR7, URZ ;  /* 0x000000072a0872a4 */ /* 0x000fe4000f8e02ff */
[----:B------:R-:W-:Y:S03]  /*58d0*/  UISETP.GE.AND UP0, UPT, UR6, UR4, UPT ;  /* 0x000000040600728c */ /* 0x000fe6000bf06270 */
[----:B------:R-:W-:Y:S01]  /*58e0*/  UMOV UR4, UR11 ;  /* 0x0000000b00047c82 */ /* 0x000fe20008000000 */
[----:B------:R-:W-:Y:S02]  /*58f0*/  UISETP.GE.OR UP0, UPT, UR5, UR8, UP0 ;  /* 0x000000080500728c */ /* 0x000fe40008706670 */
[----:B------:R-:W-:Y:S02]  /*5900*/  USHF.R.U32.HI UR4, URZ, UR23, UR4 ;  /* 0x00000017ff047299 */ /* 0x000fe40008011604 */
[----:B------:R-:W-:Y:S02]  /*5910*/  UIMAD.WIDE.U32 UR8, UR5, UR22, URZ ;  /* 0x00000016050872a5 */ /* 0x000fe4000f8e00ff */
[----:B------:R-:W-:Y:S04]  /*5920*/  USEL UR10, UR6, UR4, !UP4 ;  /* 0x00000004060a7287 */ /* 0x000fe8000e000000 */
[----:B------:R-:W-:Y:S01]  /*5930*/  UIADD3 UR11, UPT, UPT, -UR10, URZ, URZ ;  /* 0x000000ff0a0b7290 */ /* 0x000fe2000fffe1ff */
[----:B------:R-:W-:Y:S02]  /*5940*/  @!UP0 UMOV UR4, UR9 ;  /* 0x0000000900048c82 */ /* 0x000fe40008000000 */
[----:B------:R-:W-:Y:S02]  /*5950*/  @!UP0 USHF.R.U32.HI UR4, URZ, UR23, UR4 ;  /* 0x00000017ff048299 */ /* 0x000fe40008011604 */
[----:B------:R-:W-:Y:S02]  /*5960*/  UIMAD UR8, UR42, UR11, UR6 ;  /* 0x0000000b2a0872a4 */ /* 0x000fe4000f8e0206 */
[----:B------:R-:W-:Y:S04]  /*5970*/  @!UP0 USEL UR4, UR5, UR4, !UP4 ;  /* 0x0000000405048287 */ /* 0x000fe8000e000000 */
[----:B------:R-:W-:Y:S02]  /*5980*/  @!UP0 UIMAD UR8, UR7, UR8, UR4 ;  /* 0x00000008070882a4 */ /* 0x000fe4000f8e0204 */
[----:B------:R-:W-:Y:S02]  /*5990*/  @!UP0 UIADD3 UR9, UPT, UPT, UR10, -UR4, URZ ;  /* 0x800000040a098290 */ /* 0x000fe4000fffe0ff */
[----:B------:R-:W-:Y:S02]  /*59a0*/  UIADD3 UR4, UPT, UPT, -UR5, URZ, URZ ;  /* 0x000000ff05047290 */ /* 0x000fe4000fffe1ff */
[----:B------:R-:W-:Y:S02]  /*59b0*/  UIADD3 UR7, UPT, UPT, -UR6, URZ, URZ ;  /* 0x000000ff06077290 */ /* 0x000fe4000fffe1ff */
[----:B------:R-:W-:Y:S02]  /*59c0*/  @!UP0 UIMAD UR6, UR9, UR42, UR5 ;  /* 0x0000002a090682a4 */ /* 0x000fe4000f8e0205 */
[----:B------:R-:W-:Y:S02]  /*59d0*/  UIMAD UR14, UR15, UR4, UR14 ;  /* 0x000000040f0e72a4 */ /* 0x000fe4000f8e020e */
[----:B------:R-:W-:Y:S01]  /*59e0*/  UIMAD UR4, UR34, UR7, UR13 ;  /* 0x00000007220472a4 */ /* 0x000fe2000f8e020d */
[----:B------:R-:W-:Y:S02]  /*59f0*/  @!UP0 UMOV UR5, UR8 ;  /* 0x0000000800058c82 */ /* 0x000fe40008000000 */
[----:B------:R-:W-:Y:S02]  /*5a00*/  UIMAD UR14, UR5, UR15, UR14 ;  /* 0x0000000f050e72a4 */ /* 0x000fe4000f8e020e */
[----:B------:R-:W-:Y:S11]  /*5a10*/  UIMAD UR13, UR6, UR34, UR4 ;  /* 0x00000022060d72a4 */ /* 0x000ff6000f8e0204 */
[----:B------:R-:W-:Y:S01]  /*5a20*/  @!UPT UIADD3 URZ, UPT, UPT, URZ, URZ, URZ ;  /* 0x000000fffffff290 */ /* 0x000fe2000fffe0ff */
.L_x_110:
[----:B------:R-:W4:Y:S01]  /*5a30*/  @!UP2 LDCU.128 UR8, c[0x0][0xb10] ;  /* 0x00016200ff08a7ac */ /* 0x000f220008000c00 */
[C---:B-1----:R-:W-:Y:S02]  /*5a40*/  ISETP.NE.U32.AND P1, PT, R4.reuse, RZ, PT ;  /* 0x000000ff0400720c */ /* 0x042fe40003f25070 */
[----:B------:R-:W-:Y:S02]  /*5a50*/  ISETP.NE.U32.AND P0, PT, R4, RZ, PT ;  /* 0x000000ff0400720c */ /* 0x000fe40003f05070 */
[C---:B------:R-:W-:Y:S02]  /*5a60*/  ISETP.NE.AND.EX P1, PT, R5.reuse, RZ, PT, P1 ;  /* 0x000000ff0500720c */ /* 0x040fe40003f25310 */
[----:B------:R-:W-:Y:S01]  /*5a70*/  ISETP.NE.AND.EX P0, PT, R5, RZ, PT, P0 ;  /* 0x000000ff0500720c */ /* 0x000fe20003f05300 */
[----:B------:R-:W1:Y:S01]  /*5a80*/  @!UP2 LDCU UR5, c[0x0][0xb0c] ;  /* 0x00016180ff05a7ac */ /* 0x000e620008000800 */
[----:B------:R-:W-:Y:S01]  /*5a90*/  SHF.L.U32 R9, R15, 0x1f, RZ ;  /* 0x0000001f0f097819 */ /* 0x000fe200000006ff */
[----:B------:R-:W-:Y:S02]  /*5aa0*/  USHF.L.U32 UR26, UR28, 0x7, URZ ;  /* 0x000000071c1a7899 */ /* 0x000fe400080006ff */
[----:B------:R-:W-:Y:S02]  /*5ab0*/  USHF.L.U32 UR27, UR20, 0x6, URZ ;  /* 0x00000006141b7899 */ /* 0x000fe400080006ff */
[----:B----4-:R-:W-:Y:S07]  /*5ac0*/  UIMAD.WIDE.U32 UR6, UR14, UR8, URZ ;  /* 0x000000080e0672a5 */ /* 0x010fee000f8e00ff */
[----:B------:R-:W-:Y:S01]  /*5ad0*/  @!UP2 UMOV UR4, UR7 ;  /* 0x000000070004ac82 */ /* 0x000fe20008000000 */
[----:B-1----:R-:W-:Y:S02]  /*5ae0*/  @!UP2 UISETP.NE.AND UP0, UPT, UR5, 0x1, UPT ;  /* 0x000000010500a88c */ /* 0x002fe4000bf05270 */
[----:B------:R-:W-:Y:S02]  /*5af0*/  @!UP2 USHF.R.U32.HI UR4, URZ, UR9, UR4 ;  /* 0x00000009ff04a299 */ /* 0x000fe40008011604 */
[----:B------:R-:W-:Y:S02]  /*5b00*/  UIMAD.WIDE.U32 UR6, UR13, UR11, URZ ;  /* 0x0000000b0d0672a5 */ /* 0x000fe4000f8e00ff */
[----:B------:R-:W-:Y:S02]  /*5b10*/  @!UP2 USEL UR8, UR14, UR4, !UP0 ;  /* 0x000000040e08a287 */ /* 0x000fe4000c000000 */
[----:B------:R-:W-:Y:S03]  /*5b20*/  @!UP2 UISETP.NE.AND UP0, UPT, UR10, 0x1, UPT ;  /* 0x000000010a00a88c */ /* 0x000fe6000bf05270 */
[----:B------:R-:W-:Y:S02]  /*5b30*/  @!UP2 UMOV UR6, UR7 ;  /* 0x000000070006ac82 */ /* 0x000fe40008000000 */
[----:B------:R-:W1:Y:S02]  /*5b40*/  @!UP2 LDCU UR4, c[0x0][0xb20] ;  /* 0x00016400ff04a7ac */ /* 0x000e640008000800 */
[----:B-1----:R-:W-:Y:S04]  /*5b50*/  @!UP2 USHF.R.U32.HI UR6, URZ, UR4, UR6 ;  /* 0x00000004ff06a299 */ /* 0x002fe80008011606 */
[----:B------:R-:W-:Y:S04]  /*5b60*/  @!UP2 USEL UR6, UR13, UR6, !UP0 ;  /* 0x000000060d06a287 */ /* 0x000fe8000c000000 */
[----:B------:R-:W-:Y:S02]  /*5b70*/  @!UP2 UIADD3 UR4, UPT, UPT, -UR8, UR6, URZ ;  /* 0x000000060804a290 */ /* 0x000fe4000fffe1ff */
[----:B------:R-:W-:Y:S02]  /*5b80*/  @!UP2 UIADD3 UR6, UPT, UPT, UR8, -UR6, URZ ;  /* 0x800000060806a290 */ /* 0x000fe4000fffe0ff */
[----:B------:R-:W-:Y:S02]  /*5b90*/  @!UP2 UIMAD UR14, UR4, UR5, UR14 ;  /* 0x00000005040ea2a4 */ /* 0x000fe4000f8e020e */
[----:B------:R-:W-:Y:S01]  /*5ba0*/  @!UP2 UIMAD UR13, UR6, UR10, UR13 ;  /* 0x0000000a060da2a4 */ /* 0x000fe2000f8e020d */
[----:B------:R-:W-:Y:S11]  /*5bb0*/  BRA.U UP3, `(.L_x_111) ;  /* 0x0000000103107547 */ /* 0x000ff6000b800000 */
[----:B---3--:R-:W-:Y:S04]  /*5bc0*/  MOV R0, UR44 ;  /* 0x0000002c00007c02 */ /* 0x008fe80008000f00 */
[----:B------:R-:W-:Y:S04]  /*5bd0*/  SHF.L.U32 R11, R0, 0x1f, RZ ;  /* 0x0000001f000b7819 */ /* 0x000fe800000006ff */
[----:B------:R-:W1:Y:S02]  /*5be0*/  SYNCS.PHASECHK.TRANS64.TRYWAIT P2, [UR21+0x1c8], R11 ;  /* 0x0001c80bff0075a7 */ /* 0x000e640008041115 */
[----:B-1----:R-:W-:Y:S05]  /*5bf0*/  @!P2 BRA `(.L_x_112) ;  /* 0x0000004000d0a947 */ /* 0x002fea0003800000 */
.L_x_111:
[----:B------:R-:W-:Y:S05]  /*5c00*/  @!P1 BRA `(.L_x_113) ;  /* 0x0000000000309947 */ /* 0x000fea0003800000 */
[----:B------:R-:W-:Y:S01]  /*5c10*/  ISETP.NE.U32.AND P1, PT, R2, RZ, PT ;  /* 0x000000ff0200720c */ /* 0x000fe20003f25070 */
[----:B------:R-:W4:Y:S01]  /*5c20*/  LDCU.64 UR4, c[0x0][0x358] ;  /* 0x00006b00ff0477ac */ /* 0x000f220008000a00 */
[----:B------:R-:W-:Y:S02]  /*5c30*/  IMAD.MOV.U32 R90, RZ, RZ, 0x1 ;  /* 0x00000001ff5a7424 */ /* 0x000fe400078e00ff */
[----:B------:R-:W-:Y:S11]  /*5c40*/  ISETP.NE.AND.EX P1, PT, R3, RZ, PT, P1 ;  /* 0x000000ff0300720c */ /* 0x000ff60003f25310 */
[----:B------:R-:W-:Y:S02]  /*5c50*/  @!UPT UIADD3 URZ, UPT, UPT, URZ, URZ, URZ ;  /* 0x000000fffffff290 */ /* 0x000fe4000fffe0ff */
[----:B-1----:R-:W1:Y:S01]  /*5c60*/  @P1 LDC.64 R10, c[0x0][0x888] ;  /* 0x00022200ff0a1b82 */ /* 0x002e620000000a00 */
[----:B---3--:R-:W-:Y:S04]  /*5c70*/  @P1 IMAD R0, R4, UR36, RZ ;  /* 0x0000002404001c24 */ /* 0x008fe8000f8e02ff */
[----:B-1----:R-:W-:Y:S04]  /*5c80*/  @P1 IMAD.WIDE R10, R0, 0x4, R10 ;  /* 0x00000004000a1825 */ /* 0x002fe800078e020a */
[----:B------:R-:W-:Y:S01]  /*5c90*/  HFMA2 R0, -RZ, RZ, 0, 5.9604644775390625e-08 ;  /* 0x00000001ff007431 */ /* 0x000fe200000001ff */
[----:B----45:R4:W5:Y:S04]  /*5ca0*/  @P1 LDG.E R41, desc[UR4][R10.64] ;  /* 0x000000040a291981 */ /* 0x030968000c1e1900 */
[----:B------:R-:W-:Y:S01]  /*5cb0*/  @!P1 PRMT R90, R0, 0x7610, R90 ;  /* 0x00007610005a9816 */ /* 0x000fe2000000005a */
[----:B----4-:R-:W1:Y:S06]  /*5cc0*/  @!P1 LDC R41, c[0x0][0x880] ;  /* 0x00022000ff299b82 */ /* 0x010e6c0000000800 */
.L_x_113:
[----:B-1---5:R-:W-:Y:S01]  /*5cd0*/  @!P0 FSETP.EQ.AND P1, PT, R41, RZ, PT ;  /* 0x000000ff2900820b */ /* 0x022fe20003f22000 */
[----:B------:R-:W-:Y:S01]  /*5ce0*/  @!UPT UIADD3 URZ, UPT, UPT, URZ, URZ, URZ ;  /* 0x000000fffffff290 */ /* 0x000fe2000fffe0ff */
[----:B------:R-:W-:Y:S11]  /*5cf0*/  @!P0 BRA `(.L_x_114) ;  /* 0x0000000000188947 */ /* 0x000ff60003800000 */
[----:B------:R-:W-:Y:S02]  /*5d00*/  LOP3.LUT P0, RZ, R90, 0xff, RZ, 0xc0, !PT ;  /* 0x000000ff5aff7812 */ /* 0x000fe4000780c0ff */
[----:B------:R-:W-:Y:S04]  /*5d10*/  ISETP.NE.U32.AND P1, PT, R2, RZ, PT ;  /* 0x000000ff0200720c */ /* 0x000fe80003f25070 */
[----:B------:R-:W-:Y:S04]  /*5d20*/  ISETP.NE.AND.EX P1, PT, R3, RZ, PT, P1 ;  /* 0x000000ff0300720c */ /* 0x000fe80003f25310 */
[----:B------:R-:W-:Y:S03]  /*5d30*/  PLOP3.LUT P1, PT, P1, PT, PT, 0x8, 0x80 ;  /* 0x000000000080781c */ /* 0x000fe60000f2e170 */
[----:B------:R-:W-:Y:S11]  /*5d40*/  @P0 FSETP.EQ.AND P1, PT, R41, RZ, PT ;  /* 0x000000ff2900020b */ /* 0x000ff60003f22000 */
[----:B------:R-:W-:Y:S02]  /*5d50*/  @!UPT UIADD3 URZ, UPT, UPT, URZ, URZ, URZ ;  /* 0x000000fffffff290 */ /* 0x000fe4000fffe0ff */
.L_x_114:
[----:B------:R-:W1:Y:S01]  /*5d60*/  SYNCS.PHASECHK.TRANS64.TRYWAIT P2, [UR21+0x1b0], R9 ;  /* 0x0001b009ff0075a7 */ /* 0x000e620008041115 */
[----:B------:R-:W-:Y:S04]  /*5d70*/  ELECT P0, URZ, PT ;  /* 0x0000000000ff782f */ /* 0x000fe80003800000 */
[----:B------:R-:W-:Y:S11]  /*5d80*/  PLOP3.LUT P1, PT, P1, P0, PT, 0xf2, 0x2f ;  /* 0x00000000002f781c */ /* 0x000ff60000f21e72 */
[----:B------:R-:W-:Y:S02]  /*5d90*/  @!UPT UIADD3 URZ, UPT, UPT, URZ, URZ, URZ ;  /* 0x000000fffffff290 */ /* 0x000fe4000fffe0ff */
[----:B------:R-:W-:Y:S05]  /*5da0*/  @!P1 IADD3 R8, P0, PT, R16, 0x580, RZ ;  /* 0x0000058010089810 */ /* 0x000fea0007f1e0ff */
[----:B------:R-:W-:Y:S01]  /*5db0*/  @!P1 IMAD.X R6, RZ, RZ, R17, P0 ;  /* 0x000000ffff069224 */ /* 0x000fe200000e0611 */
[----:B-1----:R-:W-:Y:S07]  /*5dc0*/  @!P2 BRA `(.L_x_115) ;  /* 0x000000400074a947 */ /* 0x002fee0003800000 */
.L_x_223:
[----:B------:R-:W-:Y:S01]  /*5dd0*/  @!P1 R2UR UR5, R8 ;  /* 0x00000000080592ca */ /* 0x000fe200000e0000 */
[----:B------:R-:W-:Y:S01]  /*5de0*/  VOTEU.ALL UP0, P1 ;  /* 0x0000000000ff7886 */ /* 0x000fe20000800000 */
[----:B------:R-:W-:Y:S01]  /*5df0*/  @!P1 R2UR UR4, R6 ;  /* 0x00000000060492ca */ /* 0x000fe200000e0000 */
[----:B------:R-:W-:Y:S01]  /*5e00*/  UMOV UR16, 0x0 ;  /* 0x0000000000107882 */ /* 0x000fe20000000000 */
[----:B------:R-:W-:Y:S01]  /*5e10*/  UMOV UR17, 0x10000000 ;  /* 0x1000000000117882 */ /* 0x000fe20000000000 */
[----:B------:R-:W-:Y:S01]  /*5e20*/  UMOV UR28, UR36 ;  /* 0x00000024001c7c82 */ /* 0x000fe20008000000 */
[----:B------:R-:W-:Y:S01]  /*5e30*/  @!UP0 UIADD3 UR24, UPT, UPT, UR21, 0x300, URZ ;  /* 0x0000030015188890 */ /* 0x000fe2000fffe0ff */
[----:B-1-3--:R-:W-:Y:S01]  /*5e40*/  @!P1 IMAD.MOV.U32 R0, RZ, RZ, 0x1000 ;  /* 0x00001000ff009424 */ /* 0x00afe200078e00ff */
[----:B------:R-:W-:Y:S01]  /*5e50*/  @!UP0 UIADD3 UR10, UPT, UPT, UR26, 0x40, URZ ;  /* 0x000000401a0a8890 */ /* 0x000fe2000fffe0ff */
[----:B------:R-:W-:Y:S01]  /*5e60*/  VIADD R14, R14, 0x1 ;  /* 0x000000010e0e7836 */ /* 0x000fe20000000000 */
[----:B------:R-:W-:Y:S01]  /*5e70*/  @!UP0 UIADD3 UR8, UPT, UPT, UR21, 0xb00, URZ ;  /* 0x00000b0015088890 */ /* 0x000fe2000fffe0ff */
[----:B------:R-:W-:Y:S02]  /*5e80*/  VOTEU.ALL UP0, P1 ;  /* 0x0000000000ff7886 */ /* 0x000fe40000800000 */
[----:B------:R-:W-:Y:S01]  /*5e90*/  IMAD.U32 R10, RZ, RZ, UR5 ;  /* 0x00000005ff0a7e24 */ /* 0x000fe2000f8e00ff */
[----:B------:R-:W-:Y:S01]  /*5ea0*/  UMOV UR9, UR25 ;  /* 0x0000001900097c82 */ /* 0x000fe20008000000 */
[----:B------:R-:W-:Y:S01]  /*5eb0*/  IMAD.U32 R11, RZ, RZ, UR4 ;  /* 0x00000004ff0b7e24 */ /* 0x000fe2000f8e00ff */
[----:B------:R-:W-:Y:S01]  /*5ec0*/  UMOV UR11, UR27 ;  /* 0x0000001b000b7c82 */ /* 0x000fe20008000000 */
[----:B------:R-:W-:Y:S01]  /*5ed0*/  UMOV UR12, UR36 ;  /* 0x00000024000c7c82 */ /* 0x000fe20008000000 */
[----:B------:R-:W-:Y:S01]  /*5ee0*/  @!P1 R2UR UR4, R10 ;  /* 0x000000000a0492ca */ /* 0x000fe200000e0000 */
[----:B------:R-:W-:Y:S01]  /*5ef0*/  UPRMT UR6, UR45, 0x654, UR25 ;  /* 0x000006542d067896 */ /* 0x000fe20008000019 */
[----:B------:R-:W-:Y:S11]  /*5f00*/  @!P1 R2UR UR5, R11 ;  /* 0x000000000b0592ca */ /* 0x000ff600000e0000 */
[----:B------:R-:W-:Y:S02]  /*5f10*/  @!UPT UIADD3 URZ, UPT, UPT, URZ, URZ, URZ ;  /* 0x000000fffffff290 */ /* 0x000fe4000fffe0ff */
[----:B------:R1:W-:Y:S01]  /*5f20*/  @!UP0 UTMALDG.3D [UR24], [UR4], desc[UR16] ;  /* 0x00001018040085b4 */ /* 0x0003e20008011000 */
[----:B------:R-:W-:Y:S05]  /*5f30*/  VOTEU.ALL UP0, P1 ;  /* 0x0000000000ff7886 */ /* 0x000fea0000800000 */
[----:B------:R1:W-:Y:S01]  /*5f40*/  @!UP0 UTMALDG.3D [UR8], [UR4], desc[UR16] ;  /* 0x00001008040085b4 */ /* 0x0003e20008011000 */
[----:B------:R1:W-:Y:S01]  /*5f50*/  @!P1 SYNCS.ARRIVE.TRANS64.RED.A0TR RZ, [UR21+0x1a0], R0 ;  /* 0x0001a000ffff99a7 */ /* 0x0003e20008300415 */
[----:B------:R-:W-:Y:S01]  /*5f60*/  SYNCS.ARRIVE.TRANS64.RED.A1T0 RZ, [UR6], RZ ;  /* 0x000000ffffff79a7 */ /* 0x000fe20008100406 */
[----:B------:R-:W3:Y:S02]  /*5f70*/  SYNCS.PHASECHK.TRANS64.TRYWAIT P0, [UR21+0x1b8], R9 ;  /* 0x0001b809ff0075a7 */ /* 0x000ee40008001115 */
[----:B-1-3--:R-:W-:Y:S05]  /*5f80*/  @!P0 BRA `(.L_x_116) ;  /* 0x00000040001c8947 */ /* 0x00afea0003800000 */
.L_x_225:
[----:B------:R-:W-:Y:S01]  /*5f90*/  UIADD3 UR28, UPT, UPT, UR13, UR62, URZ ;  /* 0x0000003e0d1c7290 */ /* 0x000fe2000fffe0ff */
[----:B------:R-:W-:Y:S01]  /*5fa0*/  @!P1 IADD3 R6, P0, PT, R16, 0x580, RZ ;  /* 0x0000058010069810 */ /* 0x000fe20007f1e0ff */
[----:B------:R-:W-:Y:S01]  /*5fb0*/  UPLOP3.LUT UP3, UPT, UPT, UPT, UPT, 0x80, 0x8 ;  /* 0x000000000008789c */ /* 0x000fe20003f6f070 */
[----:B------:R-:W-:Y:S01]  /*5fc0*/  LOP3.LUT R15, R15, 0x1, RZ, 0x3c, !PT ;  /* 0x000000010f0f7812 */ /* 0x000fe200078e3cff */
[----:B------:R-:W-:Y:S01]  /*5fd0*/  VOTEU.ALL UP0, P1 ;  /* 0x0000000000ff7886 */ /* 0x000fe20000800000 */
[----:B------:R-:W-:Y:S01]  /*5fe0*/  @!P1 R2UR UR5, R6 ;  /* 0x00000000060592ca */ /* 0x000fe200000e0000 */
[----:B-1----:R-:W-:Y:S01]  /*5ff0*/  @!P1 IMAD.X R0, RZ, RZ, R17, P0 ;  /* 0x000000ffff009224 */ /* 0x002fe200000e0611 */
[----:B------:R-:W-:Y:S01]  /*6000*/  UMOV UR6, 0x0 ;  /* 0x0000000000067882 */ /* 0x000fe20000000000 */
[----:B------:R-:W-:Y:S01]  /*6010*/  UMOV UR7, 0x10000000 ;  /* 0x1000000000077882 */ /* 0x000fe20000000000 */
[----:B------:R-:W-:Y:S01]  /*6020*/  @!UP0 UIADD3 UR18, UPT, UPT, UR26, 0x20, URZ ;  /* 0x000000201a128890 */ /* 0x000fe2000fffe0ff */
[----:B------:R-:W-:Y:S01]  /*6030*/  ISETP.NE.AND P0, PT, R14, 0x2, PT ;  /* 0x000000020e00780c */ /* 0x000fe20003f05270 */
[----:B------:R-:W-:Y:S01]  /*6040*/  @!UP0 UIADD3 UR16, UPT, UPT, UR21, 0x1300, URZ ;  /* 0x0000130015108890 */ /* 0x000fe2000fffe0ff */
[----:B------:R-:W-:Y:S01]  /*6050*/  @!P1 R2UR UR4, R0 ;  /* 0x00000000000492ca */ /* 0x000fe200000e0000 */
[----:B------:R-:W-:Y:S01]  /*6060*/  @!UP0 UIADD3 UR17, UPT, UPT, UR21, 0x1a8, URZ ;  /* 0x000001a815118890 */ /* 0x000fe2000fffe0ff */
[----:B------:R-:W-:Y:S01]  /*6070*/  SEL R0, RZ, 0x1, P0 ;  /* 0x00000001ff007807 */ /* 0x000fe20000000000 */
[----:B------:R-:W-:Y:S01]  /*6080*/  @!UP0 UIADD3 UR10, UPT, UPT, UR26, 0x60, URZ ;  /* 0x000000601a0a8890 */ /* 0x000fe2000fffe0ff */
[----:B------:R-:W-:Y:S01]  /*6090*/  SEL R14, R14, RZ, P0 ;  /* 0x000000ff0e0e7207 */ /* 0x000fe20000000000 */
[----:B------:R-:W-:Y:S01]  /*60a0*/  @!UP0 UIADD3 UR8, UPT, UPT, UR21, 0x1b00, URZ ;  /* 0x00001b0015088890 */ /* 0x000fe2000fffe0ff */
[----:B------:R-:W-:Y:S01]  /*60b0*/  IMAD.U32 R8, RZ, RZ, UR5 ;  /* 0x00000005ff087e24 */ /* 0x000fe2000f8e00ff */
[----:B------:R-:W-:Y:S01]  /*60c0*/  VOTEU.ALL UP0, P1 ;  /* 0x0000000000ff7886 */ /* 0x000fe20000800000 */
[----:B------:R-:W-:Y:S01]  /*60d0*/  UMOV UR19, UR27 ;  /* 0x0000001b00137c82 */ /* 0x000fe20008000000 */
[----:B------:R-:W-:Y:S01]  /*60e0*/  UMOV UR20, UR36 ;  /* 0x0000002400147c82 */ /* 0x000fe20008000000 */
[----:B------:R-:W-:Y:S01]  /*60f0*/  UMOV UR11, UR27 ;  /* 0x0000001b000b7c82 */ /* 0x000fe20008000000 */
[----:B------:R-:W-:Y:S01]  /*6100*/  UMOV UR12, UR36 ;  /* 0x00000024000c7c82 */ /* 0x000fe20008000000 */
[----:B------:R-:W-:Y:S01]  /*6110*/  UMOV UR9, UR17 ;  /* 0x0000001100097c82 */ /* 0x000fe20008000000 */
[----:B------:R-:W-:Y:S01]  /*6120*/  IMAD.U32 R9, RZ, RZ, UR4 ;  /* 0x00000004ff097e24 */ /* 0x000fe2000f8e00ff */
[----:B------:R-:W-:Y:S01]  /*6130*/  @!P1 R2UR UR4, R8 ;  /* 0x00000000080492ca */ /* 0x000fe200000e0000 */
[----:B------:R-:W-:Y:S01]  /*6140*/  UMOV UR36, UR29 ;  /* 0x0000001d00247c82 */ /* 0x000fe20008000000 */
[----:B------:R-:W-:Y:S02]  /*6150*/  LOP3.LUT R13, R13, R0, RZ, 0x3c, !PT ;  /* 0x000000000d0d7212 */ /* 0x000fe400078e3cff */
[----:B------:R-:W-:Y:S11]  /*6160*/  @!P1 R2UR UR5, R9 ;  /* 0x00000000090592ca */ /* 0x000ff600000e0000 */
[----:B------:R-:W-:Y:S02]  /*6170*/  @!UPT UIADD3 URZ, UPT, UPT, URZ, URZ, URZ ;  /* 0x000000fffffff290 */ /* 0x000fe4000fffe0ff */
[----:B------:R1:W-:Y:S01]  /*6180*/  @!UP0 UTMALDG.3D [UR16], [UR4], desc[UR6] ;  /* 0x00000610040085b4 */ /* 0x0003e20008011000 */
[----:B------:R-:W-:Y:S05]  /*6190*/  VOTEU.ALL UP0, P1 ;  /* 0x0000000000ff7886 */ /* 0x000fea0000800000 */
[----:B------:R3:W-:Y:S01]  /*61a0*/  @!UP0 UTMALDG.3D [UR8], [UR4], desc[UR6] ;  /* 0x00000608040085b4 */ /* 0x0007e20008011000 */
[----:B------:R3:W-:Y:S01]  /*61b0*/  @!P1 SYNCS.ARRIVE.TRANS64.RED.A0TR RZ, [UR21+0x1a8], R7 ;  /* 0x0001a807ffff99a7 */ /* 0x0007e20008300415 */
[----:B------:R-:W-:Y:S01]  /*61c0*/  SYNCS.ARRIVE.TRANS64.RED.A1T0 RZ, [UR37], RZ ;  /* 0x000000ffffff79a7 */ /* 0x000fe20008100425 */
[----:B-1----:R-:W-:Y:S01]  /*61d0*/  UIADD3 UR20, UPT, UPT, UR14, UR61, URZ ;  /* 0x0000003d0e147290 */ /* 0x002fe2000fffe0ff */
[----:B------:R-:W-:Y:S11]  /*61e0*/  BRA.U UP1, `(.L_x_117) ;  /* 0xfffffff101f07547 */ /* 0x000ff6000b83ffff */
[----:B------:R-:W-:-:S04]  /*61f0*/  SHF.L.U32 R3, R15, 0x1f, RZ ;  /* 0x0000001f0f037819 */ /* 0x000fc800000006ff */
[----:B------:R-:W1:Y:S02]  /*6200*/  SYNCS.PHASECHK.TRANS64.TRYWAIT P0, [UR21+0x1b0], R3 ;  /* 0x0001b003ff0075a7 */ /* 0x000e640008001115 */
[----:B-1----:R-:W-:Y:S05]  /*6210*/  @!P0 BRA `(.L_x_118) ;  /* 0x0000003c00908947 */ /* 0x002fea0003800000 */
.L_x_227:
[----:B-1----:R-:W-:-:S07]  /*6220*/  MOV R0, UR21 ;  /* 0x0000001500007c02 */ /* 0x002fce0008000f00 */
.L_x_119:
[----:B-1----:R-:W-:-:S04]  /*6230*/  SHF.L.U32 R3, R15, 0x1f, RZ ;  /* 0x0000001f0f037819 */ /* 0x002fc800000006ff */
[----:B------:R1:W4:Y:S03]  /*6240*/  SYNCS.PHASECHK.TRANS64.TRYWAIT P0, [R0+URZ+0x1b8], R3 ;  /* 0x0001b803000075a7 */ /* 0x00032600080011ff */
[----:B----4-:R-:W-:Y:S05]  /*6250*/  @!P0 NANOSLEEP.SYNCS 0x989680 ;  /* 0x009896800000895d */ /* 0x010fea0003900000 */
[----:B------:R-:W4:Y:S02]  /*6260*/  @!P0 SYNCS.PHASECHK.TRANS64 P0, [R0+URZ+0x1b8], R3 ;  /* 0x0001b803000085a7 */ /* 0x000f2400080010ff */
[----:B--234-:R-:W-:Y:S05]  /*6270*/  @P0 EXIT ;  /* 0x000000000000094d */ /* 0x01cfea0003800000 */
[----:B------:R-:W-:Y:S05]  /*6280*/  BRA `(.L_x_119) ;  /* 0xfffffffc00e87947 */ /* 0x000fea000383ffff */
.L_x_108:
[----:B------:R-:W-:-:S06]  /*6290*/  UISETP.GE.AND UP0, UPT, UR25, 0x4, UPT ;  /* 0x000000041900788c */ /* 0x000fcc000bf06270 */
[----:B------:R-:W-:-:S13]  /*62a0*/  PLOP3.LUT P0, PT, PT, PT, UP0, 0x80, 0x8 ;  /* 0x000000000008781c */ /* 0x000fda0003f0f008 */
[----:B-1----:R-:W-:Y:S05]  /*62b0*/  @!P0 EXIT ;  /* 0x000000000000894d */ /* 0x002fea0003800000 */
[----:B------:R-:W-:Y:S01]  /*62c0*/  BAR.SYNC.DEFER_BLOCKING 0x6, 0xa0 ;  /* 0x0182800000007b1d */ /* 0x000fe20000010000 */
[C---:B------:R-:W-:Y:S01]  /*62d0*/  IMAD.SHL.U32 R89, R99.reuse, 0x20, RZ ;  /* 0x0000002063597824 */ /* 0x040fe200078e00ff */
[----:B------:R-:W-:Y:S01]  /*62e0*/  CS2R R96, SRZ ;  /* 0x0000000000607805 */ /* 0x000fe2000001ff00 */
[C---:B------:R-:W-:Y:S01]  /*62f0*/  IMAD.SHL.U32 R5, R99.reuse, 0x4, RZ ;  /* 0x0000000463057824 */ /* 0x040fe200078e00ff */
[----:B------:R-:W-:Y:S01]  /*6300*/  CS2R R94, SRZ ;  /* 0x00000000005e7805 */ /* 0x000fe2000001ff00 */
[----:B------:R-:W-:Y:S01]  /*6310*/  IMAD.U32 R37, R99, 0x10000, RZ ;  /* 0x0001000063257824 */ /* 0x000fe200078e00ff */
[----:B------:R-:W-:Y:S01]  /*6320*/  UMOV UR44, 0x400 ;  /* 0x00000400002c7882 */ /* 0x000fe20000000000 */
[----:B------:R-:W-:Y:S01]  /*6330*/  LOP3.LUT R4, R89, 0x80, RZ, 0xc0, !PT ;  /* 0x0000008059047812 */ /* 0x000fe200078ec0ff */
[----:B------:R-:W-:Y:S01]  /*6340*/  ULEA UR44, UR45, UR44, 0x18 ;  /* 0x0000002c2d2c7291 */ /* 0x000fe2000f8ec0ff */
[----:B------:R-:W1:Y:S01]  /*6350*/  LDC.64 R84, c[0x0][0x888] ;  /* 0x00022200ff547b82 */ /* 0x000e620000000a00 */
[C---:B------:R-:W-:Y:S01]  /*6360*/  IMAD.SHL.U32 R7, R91.reuse, 0x400, RZ ;  /* 0x000004005b077824 */ /* 0x040fe200078e00ff */
[----:B------:R-:W-:Y:S01]  /*6370*/  LOP3.LUT R5, R4, 0x10, R5, 0xf8, !PT ;  /* 0x0000001004057812 */ /* 0x000fe200078ef805 */
[----:B------:R-:W-:Y:S01]  /*6380*/  IMAD.SHL.U32 R4, R91, 0x200000, RZ ;  /* 0x002000005b047824 */ /* 0x000fe200078e00ff */
[C---:B------:R-:W-:Y:S01]  /*6390*/  LOP3.LUT R88, R89.reuse, 0xb60, RZ, 0xc0, !PT ;  /* 0x00000b6059587812 */ /* 0x040fe200078ec0ff */
[----:B------:R-:W-:Y:S01]  /*63a0*/  UIADD3 UR4, UPT, UPT, UR44, 0x2300, URZ ;  /* 0x000023002c047890 */ /* 0x000fe2000fffe0ff */
[----:B------:R-:W-:Y:S01]  /*63b0*/  LOP3.LUT P0, RZ, R89, 0x80, RZ, 0xc0, !PT ;  /* 0x0000008059ff7812 */ /* 0x000fe2000780c0ff */
[----:B------:R-:W-:Y:S01]  /*63c0*/  IMAD.MOV.U32 R36, RZ, RZ, RZ ;  /* 0x000000ffff247224 */ /* 0x000fe200078e00ff */
[----:B------:R-:W2:Y:S01]  /*63d0*/  LDC.64 R86, c[0x0][0x890] ;  /* 0x00022400ff567b82 */ /* 0x000ea20000000a00 */
[----:B------:R-:W-:Y:S01]  /*63e0*/  LOP3.LUT R4, R4, 0x200000, RZ, 0xc0, !PT ;  /* 0x0020000004047812 */ /* 0x000fe200078ec0ff */
[----:B------:R-:W-:Y:S01]  /*63f0*/  IMAD.MOV.U32 R93, RZ, RZ, RZ ;  /* 0x000000ffff5d7224 */ /* 0x000fe200078e00ff */
[----:B------:R-:W-:Y:S01]  /*6400*/  LOP3.LUT R88, R88, 0x400, R7, 0xf8, !PT ;  /* 0x0000040058587812 */ /* 0x000fe200078ef807 */
[----:B------:R-:W-:Y:S01]  /*6410*/  IMAD.U32 R98, RZ, RZ, UR4 ;  /* 0x00000004ff627e24 */ /* 0x000fe2000f8e00ff */
[----:B------:R-:W-:Y:S01]  /*6420*/  LOP3.LUT R37, R4, 0x400000, R37, 0xf8, !PT ;  /* 0x0040000004257812 */ /* 0x000fe200078ef825 */
[----:B------:R-:W3:Y:S01]  /*6430*/  LDCU UR58, c[0x0][0x370] ;  /* 0x00006e00ff3a77ac */ /* 0x000ee20008000800 */
[----:B------:R-:W4:Y:S01]  /*6440*/  LDS R0, [UR44+0x280] ;  /* 0x0002802cff007984 */ /* 0x000f220008000800 */
[----:B------:R-:W1:Y:S01]  /*6450*/  LDC.64 R82, c[0x0][0x8b0] ;  /* 0x00022c00ff527b82 */ /* 0x000e620000000a00 */
[----:B------:R-:W-:Y:S01]  /*6460*/  LOP3.LUT R88, R88, R5, RZ, 0xfc, !PT ;  /* 0x0000000558587212 */ /* 0x000fe200078efcff */
[----:B------:R-:W1:Y:S01]  /*6470*/  LDCU UR43, c[0x0][0xb0c] ;  /* 0x00016180ff2b77ac */ /* 0x000e620008000800 */
[----:B------:R-:W-:Y:S01]  /*6480*/  LOP3.LUT R99, R99, 0x60, RZ, 0xc0, !PT ;  /* 0x0000006063637812 */ /* 0x000fe200078ec0ff */
[----:B------:R-:W1:Y:S04]  /*6490*/  LDCU UR63, c[0x0][0xb20] ;  /* 0x00016400ff3f77ac */ /* 0x000e680008000800 */
[----:B------:R-:W1:Y:S01]  /*64a0*/  LDC.64 R80, c[0x0][0x8a8] ;  /* 0x00022a00ff507b82 */ /* 0x000e620000000a00 */
[----:B------:R-:W1:Y:S01]  /*64b0*/  LDCU UR39, c[0x0][0xb30] ;  /* 0x00016600ff2777ac */ /* 0x000e620008000800 */
[----:B------:R-:W1:Y:S01]  /*64c0*/  LDCU.64 UR56, c[0x0][0x888] ;  /* 0x00011100ff3877ac */ /* 0x000e620008000a00 */
[----:B------:R-:W1:Y:S01]  /*64d0*/  LDCU.64 UR40, c[0x0][0xb28] ;  /* 0x00016500ff2877ac */ /* 0x000e620008000a00 */
[----:B------:R-:W1:Y:S01]  /*64e0*/  LDCU.128 UR52, c[0x0][0xb10] ;  /* 0x00016200ff3477ac */ /* 0x000e620008000c00 */
[----:B------:R-:W1:Y:S01]  /*64f0*/  LDCU UR47, c[0x0][0x374] ;  /* 0x00006e80ff2f77ac */ /* 0x000e620008000800 */
[----:B------:R-:W-:Y:S01]  /*6500*/  UIADD3 UR60, UPT, UPT, UR44, 0x300, URZ ;  /* 0x000003002c3c7890 */ /* 0x000fe2000fffe0ff */
[----:B----4-:R-:W-:Y:S01]  /*6510*/  IMAD.IADD R37, R0, 0x1, R37 ;  /* 0x0000000100257824 */ /* 0x010fe200078e0225 */
[----:B--23--:R-:W-:-:S10]  /*6520*/  P2R R0, PR, RZ, 0x1 ;  /* 0x00000001ff007803 */ /* 0x00cfd40000000000 */
.L_x_145:
[C---:B------:R-:W-:Y:S02]  /*6530*/  LEA R3, R93.reuse, UR44, 0x3 ;  /* 0x0000002c5d037c11 */ /* 0x040fe4000f8e18ff */
[----:B------:R-:W-:Y:S02]  /*6540*/  SHF.L.U32 R0, R96, 0x1f, RZ ;  /* 0x0000001f60007819 */ /* 0x000fe400000006ff */
[----:B------:R-:W-:Y:S02]  /*6550*/  LEA R5, R93, UR44, 0x4 ;  /* 0x0000002c5d057c11 */ /* 0x000fe4000f8e20ff */
[----:B------:R-:W2:Y:S02]  /*6560*/  SYNCS.PHASECHK.TRANS64.TRYWAIT P0, [R3+URZ+0x1d0], R0 ;  /* 0x0001d000030075a7 */ /* 0x000ea400080011ff */
[----:B-12---:R-:W-:Y:S05]  /*6570*/  @!P0 BRA `(.L_x_120) ;  /* 0x0000003800d08947 */ /* 0x006fea0003800000 */
.L_x_228:
[----:B------:R-:W3:Y:S01]  /*6580*/  LDS.128 R4, [R5+0x260] ;  /* 0x0002600005047984 */ /* 0x000ee20000000c00 */
        /* <DEDUP_REMOVED lines=10> */
[----:B------:R-:W-:Y:S01]  /*6630*/  PLOP3.LUT P0, PT, PT, PT, UP1, 0x80, 0x8 ;  /* 0x000000000008781c */ /* 0x000fe20003f0f018 */
[----:B------:R-:W-:Y:S11]  /*6640*/  UP2UR UR46, UPR, URZ, 0x2 ;  /* 0x00000002ff2e7883 */ /* 0x000ff60008000000 */
[----:B------:R-:W-:Y:S01]  /*6650*/  @!UPT UIADD3 URZ, UPT, UPT, URZ, URZ, URZ ;  /* 0x000000fffffff290 */ /* 0x000fe2000fffe0ff */
[----:B--2---:R-:W-:Y:S02]  /*6660*/  @P0 SHF.R.U32.HI R0, RZ, 0x10, R5 ;  /* 0x00000010ff000819 */ /* 0x004fe40000011605 */
        /* <DEDUP_REMOVED lines=12> */
[----:B-1----:R-:W-:Y:S02]  /*6730*/  UIMAD.WIDE.U32 UR4, UR47, UR55, URZ ;  /* 0x000000372f0472a5 */ /* 0x002fe4000f8e00ff */
[----:B------:R-:W-:Y:S02]  /*6740*/  UIMAD.WIDE.U32 UR6, UR58, UR52, URZ ;  /* 0x000000343a0672a5 */ /* 0x000fe4000f8e00ff */
[----:B------:R-:W-:Y:S02]  /*6750*/  UISETP.NE.AND UP0, UPT, UR54, 0x1, UPT ;  /* 0x000000013600788c */ /* 0x000fe4000bf05270 */
[----:B------:R-:W-:Y:S02]  /*6760*/  UIMAD.WIDE.U32 UR8, UR37, UR55, URZ ;  /* 0x00000037250872a5 */ /* 0x000fe4000f8e00ff */
[----:B------:R-:W-:Y:S02]  /*6770*/  UIMAD.WIDE.U32 UR10, UR38, UR52, URZ ;  /* 0x00000034260a72a5 */ /* 0x000fe4000f8e00ff */
[----:B------:R-:W-:Y:S02]  /*6780*/  UISETP.NE.AND UP1, UPT, UR43, 0x1, UPT ;  /* 0x000000012b00788c */ /* 0x000fe4000bf25270 */
[----:B------:R-:W-:Y:S01]  /*6790*/  UISETP.NE.AND UP2, UPT, UR42, 0x1, UPT ;  /* 0x000000012a00788c */ /* 0x000fe2000bf45270 */
[----:B------:R-:W-:Y:S02]  /*67a0*/  UMOV UR4, UR5 ;  /* 0x0000000500047c82 */ /* 0x000fe40008000000 */
[----:B------:R-:W-:Y:S03]  /*67b0*/  USHF.R.U32.HI UR5, URZ, UR63, UR4 ;  /* 0x0000003fff057299 */ /* 0x000fe60008011604 */
[----:B------:R-:W-:Y:S02]  /*67c0*/  UMOV UR4, UR7 ;  /* 0x0000000700047c82 */ /* 0x000fe40008000000 */
[----:B------:R-:W-:Y:S02]  /*67d0*/  USHF.R.U32.HI UR7, URZ, UR53, UR4 ;  /* 0x00000035ff077299 */ /* 0x000fe40008011604 */
[----:B------:R-:W-:Y:S02]  /*67e0*/  USEL UR4, UR47, UR5, !UP0 ;  /* 0x000000052f047287 */ /* 0x000fe4000c000000 */
[----:B------:R-:W-:Y:S01]  /*67f0*/  USEL UR7, UR58, UR7, !UP1 ;  /* 0x000000073a077287 */ /* 0x000fe2000c800000 */
[----:B------:R-:W-:Y:S01]  /*6800*/  UMOV UR5, UR9 ;  /* 0x0000000900057c82 */ /* 0x000fe20008000000 */
[----:B------:R-:W-:Y:S02]  /*6810*/  UIMAD.WIDE.U32 UR8, UR4, UR40, URZ ;  /* 0x00000028040872a5 */ /* 0x000fe4000f8e00ff */
[----:B------:R-:W-:Y:S03]  /*6820*/  USHF.R.U32.HI UR6, URZ, UR63, UR5 ;  /* 0x0000003fff067299 */ /* 0x000fe60008011605 */
[----:B------:R-:W-:Y:S01]  /*6830*/  UMOV UR5, UR11 ;  /* 0x0000000b00057c82 */ /* 0x000fe20008000000 */
[----:B------:R-:W-:Y:S02]  /*6840*/  UIMAD.WIDE.U32 UR10, UR7, UR40, URZ ;  /* 0x00000028070a72a5 */ /* 0x000fe4000f8e00ff */
[----:B------:R-:W-:Y:S02]  /*6850*/  USHF.R.U32.HI UR12, URZ, UR53, UR5 ;  /* 0x00000035ff0c7299 */ /* 0x000fe40008011605 */
[----:B------:R-:W-:Y:S01]  /*6860*/  USEL UR6, UR37, UR6, !UP0 ;  /* 0x0000000625067287 */ /* 0x000fe2000c000000 */
[----:B------:R-:W-:Y:S02]  /*6870*/  UMOV UR5, UR9 ;  /* 0x0000000900057c82 */ /* 0x000fe40008000000 */
[----:B------:R-:W-:Y:S01]  /*6880*/  UMOV UR10, UR11 ;  /* 0x0000000b000a7c82 */ /* 0x000fe20008000000 */
[----:B------:R-:W-:Y:S02]  /*6890*/  @UP2 USHF.R.U32.HI UR4, URZ, UR41, UR5 ;  /* 0x00000029ff042299 */ /* 0x000fe40008011605 */
[----:B------:R-:W-:Y:S02]  /*68a0*/  @UP2 USHF.R.U32.HI UR7, URZ, UR41, UR10 ;  /* 0x00000029ff072299 */ /* 0x000fe4000801160a */
[----:B------:R-:W-:Y:S02]  /*68b0*/  UIMAD UR4, UR42, UR4, URZ ;  /* 0x000000042a0472a4 */ /* 0x000fe4000f8e02ff */
[----:B------:R-:W-:Y:S02]  /*68c0*/  UIMAD.WIDE.U32 UR10, UR6, UR40, URZ ;  /* 0x00000028060a72a5 */ /* 0x000fe4000f8e00ff */
[----:B------:R-:W-:Y:S02]  /*68d0*/  USEL UR5, UR38, UR12, !UP1 ;  /* 0x0000000c26057287 */ /* 0x000fe4000c800000 */
[----:B------:R-:W-:Y:S02]  /*68e0*/  UIMAD UR8, UR42, UR7, URZ ;  /* 0x000000072a0872a4 */ /* 0x000fe4000f8e02ff */
[----:B------:R-:W-:Y:S03]  /*68f0*/  UISETP.GE.AND UP0, UPT, UR6, UR4, UPT ;  /* 0x000000040600728c */ /* 0x000fe6000bf06270 */
[----:B------:R-:W-:Y:S01]  /*6900*/  UMOV UR4, UR11 ;  /* 0x0000000b00047c82 */ /* 0x000fe20008000000 */
[----:B------:R-:W-:Y:S02]  /*6910*/  UISETP.GE.OR UP0, UPT, UR5, UR8, UP0 ;  /* 0x000000080500728c */ /* 0x000fe40008706670 */
[----:B------:R-:W-:Y:S02]  /*6920*/  USHF.R.U32.HI UR4, URZ, UR41, UR4 ;  /* 0x00000029ff047299 */ /* 0x000fe40008011604 */
[----:B------:R-:W-:Y:S02]  /*6930*/  UIMAD.WIDE.U32 UR8, UR5, UR40, URZ ;  /* 0x00000028050872a5 */ /* 0x000fe4000f8e00ff */
[----:B------:R-:W-:Y:S02]  /*6940*/  USEL UR11, UR6, UR4, !UP2 ;  /* 0x00000004060b7287 */ /* 0x000fe4000d000000 */
[----:B------:R-:W-:Y:S02]  /*6950*/  UIADD3 UR8, UPT, UPT, -UR5, URZ, URZ ;  /* 0x000000ff05087290 */ /* 0x000fe4000fffe1ff */
[----:B------:R-:W-:Y:S01]  /*6960*/  UIADD3 UR10, UPT, UPT, -UR11, URZ, URZ ;  /* 0x000000ff0b0a7290 */ /* 0x000fe2000fffe1ff */
[----:B------:R-:W-:Y:S01]  /*6970*/  @!UP0 UMOV UR4, UR9 ;  /* 0x0000000900048c82 */ /* 0x000fe20008000000 */
[----:B------:R-:W-:Y:S02]  /*6980*/  UIADD3 UR9, UPT, UPT, -UR6, URZ, URZ ;  /* 0x000000ff06097290 */ /* 0x000fe4000fffe1ff */
[----:B------:R-:W-:Y:S02]  /*6990*/  @!UP0 USHF.R.U32.HI UR4, URZ, UR41, UR4 ;  /* 0x00000029ff048299 */ /* 0x000fe40008011604 */
[----:B------:R-:W-:Y:S02]  /*69a0*/  UIMAD UR10, UR42, UR10, UR6 ;  /* 0x0000000a2a0a72a4 */ /* 0x000fe4000f8e0206 */
[----:B------:R-:W-:Y:S04]  /*69b0*/  @!UP0 USEL UR4, UR5, UR4, !UP2 ;  /* 0x0000000405048287 */ /* 0x000fe8000d000000 */
[----:B------:R-:W-:Y:S02]  /*69c0*/  @!UP0 UIMAD UR10, UR7, UR10, UR4 ;  /* 0x0000000a070a82a4 */ /* 0x000fe4000f8e0204 */
[----:B------:R-:W-:Y:S02]  /*69d0*/  @!UP0 UIADD3 UR11, UPT, UPT, UR11, -UR4, URZ ;  /* 0x800000040b0b8290 */ /* 0x000fe4000fffe0ff */
[----:B------:R-:W-:Y:S02]  /*69e0*/  UIMAD UR7, UR43, UR8, UR38 ;  /* 0x000000082b0772a4 */ /* 0x000fe4000f8e0226 */
[----:B------:R-:W-:Y:S02]  /*69f0*/  @!UP0 UIMAD UR6, UR11, UR42, UR5 ;  /* 0x0000002a0b0682a4 */ /* 0x000fe4000f8e0205 */
[----:B------:R-:W-:Y:S01]  /*6a00*/  UIMAD UR4, UR54, UR9, UR37 ;  /* 0x00000009360472a4 */ /* 0x000fe2000f8e0225 */
[----:B------:R-:W-:Y:S02]  /*6a10*/  @!UP0 UMOV UR5, UR10 ;  /* 0x0000000a00058c82 */ /* 0x000fe40008000000 */
[----:B------:R-:W-:Y:S02]  /*6a20*/  UIMAD UR38, UR5, UR43, UR7 ;  /* 0x0000002b052672a4 */ /* 0x000fe4000f8e0207 */
[----:B------:R-:W-:Y:S11]  /*6a30*/  UIMAD UR37, UR6, UR54, UR4 ;  /* 0x00000036062572a4 */ /* 0x000ff6000f8e0204 */
[----:B------:R-:W-:Y:S01]  /*6a40*/  @!UPT UIADD3 URZ, UPT, UPT, URZ, URZ, URZ ;  /* 0x000000fffffff290 */ /* 0x000fe2000fffe0ff */
.L_x_121:
[----:B-1----:R-:W-:Y:S01]  /*6a50*/  UISETP.NE.AND UP0, UPT, UR39, 0x1, UPT ;  /* 0x000000012700788c */ /* 0x002fe2000bf05270 */
[----:B------:R-:W-:Y:S01]  /*6a60*/  IADD3 R93, PT, PT, R93, 0x1, RZ ;  /* 0x000000015d5d7810 */ /* 0x000fe20007ffe0ff */
[----:B------:R-:W-:Y:S02]  /*6a70*/  USHF.L.U32 UR50, UR20, 0x6, URZ ;  /* 0x0000000614327899 */ /* 0x000fe400080006ff */
[----:B------:R-:W-:Y:S07]  /*6a80*/  USHF.L.U32 UR49, UR28, 0x7, URZ ;  /* 0x000000071c317899 */ /* 0x000fee00080006ff */
[----:B------:R-:W1:Y:S01]  /*6a90*/  @!UP0 LDCU.128 UR12, c[0x0][0xb10] ;  /* 0x00016200ff0c87ac */ /* 0x000e620008000c00 */
[----:B------:R-:W3:Y:S01]  /*6aa0*/  @!UP0 LDCU UR5, c[0x0][0xb0c] ;  /* 0x00016180ff0587ac */ /* 0x000ee20008000800 */
[----:B------:R-:W4:Y:S01]  /*6ab0*/  @!UP0 LDCU UR10, c[0x0][0xb20] ;  /* 0x00016400ff0a87ac */ /* 0x000f220008000800 */
[----:B-1----:R-:W-:Y:S02]  /*6ac0*/  UIMAD.WIDE.U32 UR8, UR38, UR12, URZ ;  /* 0x0000000c260872a5 */ /* 0x002fe4000f8e00ff */
[----:B------:R-:W-:Y:S02]  /*6ad0*/  UIMAD.WIDE.U32 UR6, UR37, UR15, URZ ;  /* 0x0000000f250672a5 */ /* 0x000fe4000f8e00ff */
[----:B------:R-:W-:Y:S03]  /*6ae0*/  @!UP0 UISETP.NE.AND UP1, UPT, UR14, 0x1, UPT ;  /* 0x000000010e00888c */ /* 0x000fe6000bf25270 */
[----:B------:R-:W-:Y:S01]  /*6af0*/  @!UP0 UMOV UR4, UR9 ;  /* 0x0000000900048c82 */ /* 0x000fe20008000000 */
[----:B---3--:R-:W-:Y:S02]  /*6b00*/  @!UP0 UISETP.NE.AND UP2, UPT, UR5, 0x1, UPT ;  /* 0x000000010500888c */ /* 0x008fe4000bf45270 */
[----:B------:R-:W-:Y:S01]  /*6b10*/  @!UP0 USHF.R.U32.HI UR4, URZ, UR13, UR4 ;  /* 0x0000000dff048299 */ /* 0x000fe20008011604 */
[----:B------:R-:W-:Y:S02]  /*6b20*/  @!UP0 UMOV UR6, UR7 ;  /* 0x0000000700068c82 */ /* 0x000fe40008000000 */
[----:B----4-:R-:W-:Y:S02]  /*6b30*/  @!UP0 USHF.R.U32.HI UR6, URZ, UR10, UR6 ;  /* 0x0000000aff068299 */ /* 0x010fe40008011606 */
[----:B------:R-:W-:Y:S02]  /*6b40*/  @!UP0 USEL UR7, UR38, UR4, !UP2 ;  /* 0x0000000426078287 */ /* 0x000fe4000d000000 */
[----:B------:R-:W-:Y:S04]  /*6b50*/  @!UP0 USEL UR6, UR37, UR6, !UP1 ;  /* 0x0000000625068287 */ /* 0x000fe8000c800000 */
[----:B------:R-:W-:Y:S02]  /*6b60*/  @!UP0 UIADD3 UR4, UPT, UPT, -UR7, UR6, URZ ;  /* 0x0000000607048290 */ /* 0x000fe4000fffe1ff */
[----:B------:R-:W-:Y:S02]  /*6b70*/  @!UP0 UIADD3 UR6, UPT, UPT, UR7, -UR6, URZ ;  /* 0x8000000607068290 */ /* 0x000fe4000fffe0ff */
[----:B------:R-:W-:Y:S02]  /*6b80*/  @!UP0 UIMAD UR38, UR4, UR5, UR38 ;  /* 0x00000005042682a4 */ /* 0x000fe4000f8e0226 */
[----:B------:R-:W-:Y:S02]  /*6b90*/  @!UP0 UIMAD UR37, UR6, UR14, UR37 ;  /* 0x0000000e062582a4 */ /* 0x000fe4000f8e0225 */
[----:B------:R-:W-:Y:S09]  /*6ba0*/  ULOP3.LUT UP0, URZ, UR60, 0x90, URZ, 0xc0, !UPT ;  /* 0x000000903cff7892 */ /* 0x000ff2000f80c0ff */
[----:B------:R-:W-:Y:S05]  /*6bb0*/  BRA.U !UP0, `(.L_x_122) ;  /* 0x0000000108407547 */ /* 0x000fea000b800000 */
[----:B------:R-:W1:Y:S01]  /*6bc0*/  LDCU.64 UR8, c[0x4][0x80] ;  /* 0x01001000ff0877ac */ /* 0x000e620008000a00 */
[----:B------:R-:W-:Y:S01]  /*6bd0*/  MOV R3, 0x0 ;  /* 0x0000000000037802 */ /* 0x000fe20000000f00 */
[----:B------:R-:W-:Y:S02]  /*6be0*/  HFMA2 R12, -RZ, RZ, 0, 5.9604644775390625e-08 ;  /* 0x00000001ff0c7431 */ /* 0x000fe400000001ff */
[----:B------:R-:W-:Y:S02]  /*6bf0*/  IMAD.MOV.U32 R8, RZ, RZ, 0x70 ;  /* 0x00000070ff087424 */ /* 0x000fe400078e00ff */
[----:B------:R-:W-:Y:S01]  /*6c00*/  IMAD.MOV.U32 R13, RZ, RZ, RZ ;  /* 0x000000ffff0d7224 */ /* 0x000fe200078e00ff */
[----:B------:R-:W3:Y:S01]  /*6c10*/  LDCU.64 UR6, c[0x4][0x88] ;  /* 0x01001100ff0677ac */ /* 0x000ee20008000a00 */
[----:B------:R-:W4:Y:S01]  /*6c20*/  LDC.64 R2, c[0x4][R3] ;  /* 0x0100000003027b82 */ /* 0x000f220000000a00 */
[----:B------:R-:W2:Y:S01]  /*6c30*/  LDCU.64 UR4, c[0x4][0x8] ;  /* 0x01000100ff0477ac */ /* 0x000ea20008000a00 */
[----:B-1----:R-:W-:Y:S01]  /*6c40*/  MOV R5, UR9 ;  /* 0x0000000900057c02 */ /* 0x002fe20008000f00 */
[----:B------:R-:W-:Y:S01]  /*6c50*/  IMAD.U32 R4, RZ, RZ, UR8 ;  /* 0x00000008ff047e24 */ /* 0x000fe2000f8e00ff */
[----:B---3--:R-:W-:Y:S01]  /*6c60*/  MOV R7, UR7 ;  /* 0x0000000700077c02 */ /* 0x008fe20008000f00 */
[----:B------:R-:W-:Y:S01]  /*6c70*/  IMAD.U32 R6, RZ, RZ, UR6 ;  /* 0x00000006ff067e24 */ /* 0x000fe2000f8e00ff */
[----:B--2---:R-:W-:Y:S01]  /*6c80*/  MOV R11, UR5 ;  /* 0x00000005000b7c02 */ /* 0x004fe20008000f00 */
[----:B------:R-:W-:Y:S02]  /*6c90*/  IMAD.U32 R10, RZ, RZ, UR4 ;  /* 0x00000004ff0a7e24 */ /* 0x000fe4000f8e00ff */
[----:B------:R-:W-:Y:S07]  /*6ca0*/  LEPC R20, `(.L_x_122) ;  /* 0x000000001014794e */ /* 0x000fee0000000000 */
[----:B----45:R-:W-:Y:S05]  /*6cb0*/  CALL.ABS.NOINC R2 ;  /* 0x0000000002007343 */ /* 0x030fea0003c00000 */
.L_x_122:
[----:B------:R-:W-:Y:S01]  /*6cc0*/  LOP3.LUT P0, RZ, R98, 0x90, RZ, 0xc0, !PT ;  /* 0x0000009062ff7812 */ /* 0x000fe2000780c0ff */
[----:B------:R-:W-:Y:S11]  /*6cd0*/  BSSY.RECONVERGENT B6, `(.L_x_123) ;  /* 0x0000013000067945 */ /* 0x000ff60003800200 */
[----:B------:R-:W-:Y:S01]  /*6ce0*/  @!UPT UIADD3 URZ, UPT, UPT, URZ, URZ, URZ ;  /* 0x000000fffffff290 */ /* 0x000fe2000fffe0ff */
[----:B------:R-:W-:Y:S05]  /*6cf0*/  @!P0 BRA `(.L_x_124) ;  /* 0x0000000000408947 */ /* 0x000fea0003800000 */
        /* <DEDUP_REMOVED lines=16> */
.L_x_124:
[----:B------:R-:W-:Y:S05]  /*6e00*/  BSYNC.RECONVERGENT B6 ;  /* 0x0000000000067941 */ /* 0x000fea0003800200 */
.L_x_123:
[----:B------:R-:W-:Y:S02]  /*6e10*/  ISETP.NE.U32.AND P0, PT, RZ, UR56, PT ;  /* 0x00000038ff007c0c */ /* 0x000fe4000bf05070 */
[C---:B------:R-:W-:Y:S02]  /*6e20*/  ISETP.NE.U32.AND P4, PT, R86.reuse, RZ, PT ;  /* 0x000000ff5600720c */ /* 0x040fe40003f85070 */
[----:B------:R-:W-:Y:S02]  /*6e30*/  ISETP.NE.U32.AND P1, PT, R86, RZ, PT ;  /* 0x000000ff5600720c */ /* 0x000fe40003f25070 */
[----:B------:R-:W-:Y:S02]  /*6e40*/  ISETP.NE.AND.EX P0, PT, RZ, UR57, PT, P0 ;  /* 0x00000039ff007c0c */ /* 0x000fe4000bf05300 */
[C---:B------:R-:W-:Y:S02]  /*6e50*/  ISETP.NE.AND.EX P4, PT, R87.reuse, RZ, PT, P4 ;  /* 0x000000ff5700720c */ /* 0x040fe40003f85340 */
[----:B------:R-:W-:Y:S02]  /*6e60*/  ISETP.NE.AND.EX P1, PT, R87, RZ, P0, P1 ;  /* 0x000000ff5700720c */ /* 0x000fe40000725310 */
[----:B------:R-:W-:Y:S02]  /*6e70*/  ISETP.NE.U32.AND P5, PT, R82, RZ, PT ;  /* 0x000000ff5200720c */ /* 0x000fe40003fa5070 */
[----:B------:R-:W-:Y:S02]  /*6e80*/  ISETP.NE.U32.AND P2, PT, RZ, UR56, PT ;  /* 0x00000038ff007c0c */ /* 0x000fe4000bf45070 */
[----:B------:R-:W-:Y:S02]  /*6e90*/  PLOP3.LUT P0, PT, PT, PT, PT, 0x8, 0x80 ;  /* 0x000000000080781c */ /* 0x000fe40003f0e170 */
[----:B------:R-:W-:Y:S02]  /*6ea0*/  ISETP.NE.AND.EX P5, PT, R83, RZ, PT, P5 ;  /* 0x000000ff5300720c */ /* 0x000fe40003fa5350 */
[----:B------:R-:W-:Y:S03]  /*6eb0*/  ISETP.NE.AND.EX P2, PT, RZ, UR57, PT, P2 ;  /* 0x00000039ff007c0c */ /* 0x000fe6000bf45320 */
[----:B------:R-:W-:Y:S01]  /*6ec0*/  @!P1 PLOP3.LUT P0, PT, P4, PT, PT, 0x80, 0x8 ;  /* 0x000000000008981c */ /* 0x000fe2000270f070 */
[----:B------:R-:W-:Y:S01]  /*6ed0*/  @!UPT UIADD3 URZ, UPT, UPT, URZ, URZ, URZ ;  /* 0x000000fffffff290 */ /* 0x000fe2000fffe0ff */
[----:B------:R-:W-:Y:S11]  /*6ee0*/  @!P4 BRA `(.L_x_125) ;  /* 0x000000000030c947 */ /* 0x000ff60003800000 */
[----:B------:R-:W-:Y:S01]  /*6ef0*/  ISETP.NE.U32.AND P3, PT, R84, RZ, PT ;  /* 0x000000ff5400720c */ /* 0x000fe20003f65070 */
[----:B------:R-:W1:Y:S01]  /*6f00*/  LDCU.64 UR4, c[0x0][0x358] ;  /* 0x00006b00ff0477ac */ /* 0x000e620008000a00 */
[----:B------:R-:W-:Y:S02]  /*6f10*/  IMAD.MOV.U32 R90, RZ, RZ, 0x1 ;  /* 0x00000001ff5a7424 */ /* 0x000fe400078e00ff */
[----:B------:R-:W-:Y:S11]  /*6f20*/  ISETP.NE.AND.EX P3, PT, R85, RZ, PT, P3 ;  /* 0x000000ff5500720c */ /* 0x000ff60003f65330 */
[----:B------:R-:W-:Y:S02]  /*6f30*/  @!UPT UIADD3 URZ, UPT, UPT, URZ, URZ, URZ ;  /* 0x000000fffffff290 */ /* 0x000fe4000fffe0ff */
[----:B------:R-:W3:Y:S01]  /*6f40*/  @P3 LDC.64 R2, c[0x0][0x888] ;  /* 0x00022200ff023b82 */ /* 0x000ee20000000a00 */
[----:B--2---:R-:W-:Y:S04]  /*6f50*/  @P3 IMAD R0, R86, UR36, RZ ;  /* 0x0000002456003c24 */ /* 0x004fe8000f8e02ff */
[----:B---3--:R-:W-:Y:S04]  /*6f60*/  @P3 IMAD.WIDE R2, R0, 0x4, R2 ;  /* 0x0000000400023825 */ /* 0x008fe800078e0202 */
[----:B------:R-:W-:Y:S01]  /*6f70*/  HFMA2 R0, -RZ, RZ, 0, 5.9604644775390625e-08 ;  /* 0x00000001ff007431 */ /* 0x000fe200000001ff */
[----:B-1---5:R1:W5:Y:S04]  /*6f80*/  @P3 LDG.E R41, desc[UR4][R2.64] ;  /* 0x0000000402293981 */ /* 0x022368000c1e1900 */
[----:B------:R-:W-:Y:S01]  /*6f90*/  @!P3 PRMT R90, R0, 0x7610, R90 ;  /* 0x00007610005ab816 */ /* 0x000fe2000000005a */
[----:B-1----:R-:W3:Y:S06]  /*6fa0*/  @!P3 LDC R41, c[0x0][0x880] ;  /* 0x00022000ff29bb82 */ /* 0x002eec0000000800 */
.L_x_125:
[----:B------:R-:W-:Y:S05]  /*6fb0*/  @!P5 BRA `(.L_x_126) ;  /* 0x000000000024d947 */ /* 0x000fea0003800000 */
[----:B------:R-:W-:Y:S01]  /*6fc0*/  ISETP.NE.U32.AND P3, PT, R80, RZ, PT ;  /* 0x000000ff5000720c */ /* 0x000fe20003f65070 */
[----:B------:R-:W1:Y:S03]  /*6fd0*/  LDCU.64 UR4, c[0x0][0x358] ;  /* 0x00006b00ff0477ac */ /* 0x000e660008000a00 */
[----:B------:R-:W-:Y:S11]  /*6fe0*/  ISETP.NE.AND.EX P3, PT, R81, RZ, PT, P3 ;  /* 0x000000ff5100720c */ /* 0x000ff60003f65330 */
[----:B------:R-:W-:Y:S02]  /*6ff0*/  @!UPT UIADD3 URZ, UPT, UPT, URZ, URZ, URZ ;  /* 0x000000fffffff290 */ /* 0x000fe4000fffe0ff */
[----:B------:R-:W4:Y:S01]  /*7000*/  @P3 LDC.64 R2, c[0x0][0x8a8] ;  /* 0x00022a00ff023b82 */ /* 0x000f220000000a00 */
[----:B--2---:R-:W-:Y:S04]  /*7010*/  @P3 IMAD R0, R82, UR36, RZ ;  /* 0x0000002452003c24 */ /* 0x004fe8000f8e02ff */
[----:B----4-:R-:W-:Y:S05]  /*7020*/  @P3 IMAD.WIDE R2, R0, 0x4, R2 ;  /* 0x0000000400023825 */ /* 0x010fea00078e0202 */
[----:B-1---5:R1:W5:Y:S02]  /*7030*/  @P3 LDG.E R38, desc[UR4][R2.64] ;  /* 0x0000000402263981 */ /* 0x022364000c1e1900 */
[----:B-1----:R-:W4:Y:S02]  /*7040*/  @!P3 LDC R38, c[0x0][0x8a0] ;  /* 0x00022800ff26bb82 */ /* 0x002f240000000800 */
.L_x_126:
[----:B---3-5:R-:W-:Y:S01]  /*7050*/  FSETP.NEU.AND P3, PT, R41, RZ, PT ;  /* 0x000000ff2900720b */ /* 0x028fe20003f6d000 */
[----:B------:R-:W-:Y:S01]  /*7060*/  BSSY B1, `(.L_x_127) ;  /* 0x0000040000017945 */ /* 0x000fe20003800000 */
[----:B------:R-:W-:Y:S01]  /*7070*/  SEL R7, RZ, 0xffffffff, P2 ;  /* 0xffffffffff077807 */ /* 0x000fe20001000000 */
[----:B------:R-:W-:Y:S01]  /*7080*/  IMAD.MOV.U32 R71, RZ, RZ, 0x1 ;  /* 0x00000001ff477424 */ /* 0x000fe200078e00ff */
[----:B--2---:R-:W-:Y:S01]  /*7090*/  @!P1 SEL R0, RZ, 0xffffffff, P3 ;  /* 0xffffffffff009807 */ /* 0x004fe20001800000 */
[----:B------:R-:W-:Y:S01]  /*70a0*/  IMAD R39, R36, 0x40, R37 ;  /* 0x0000004024277824 */ /* 0x000fe200078e0225 */
[----:B------:R-:W-:Y:S02]  /*70b0*/  LOP3.LUT P2, RZ, R90, 0xff, RZ, 0xc0, !PT ;  /* 0x000000ff5aff7812 */ /* 0x000fe4000784c0ff */
[----:B------:R-:W-:Y:S02]  /*70c0*/  CS2R R78, SRZ ;  /* 0x00000000004e7805 */ /* 0x000fe4000001ff00 */
[----:B------:R-:W-:Y:S02]  /*70d0*/  LEA R3, R95, UR44, 0x3 ;  /* 0x0000002c5f037c11 */ /* 0x000fe4000f8e18ff */
[----:B------:R-:W-:Y:S02]  /*70e0*/  CS2R R76, SRZ ;  /* 0x00000000004c7805 */ /* 0x000fe4000001ff00 */
[----:B------:R-:W-:Y:S02]  /*70f0*/  @P0 SEL R0, R7, R0, !P2 ;  /* 0x0000000007000207 */ /* 0x000fe40005000000 */
[----:B------:R-:W-:Y:S02]  /*7100*/  CS2R R74, SRZ ;  /* 0x00000000004a7805 */ /* 0x000fe4000001ff00 */
[----:B------:R-:W-:Y:S02]  /*7110*/  LEA R92, R36, UR44, 0x3 ;  /* 0x0000002c245c7c11 */ /* 0x000fe4000f8e18ff */
[----:B------:R-:W-:Y:S02]  /*7120*/  CS2R R72, SRZ ;  /* 0x0000000000487805 */ /* 0x000fe4000001ff00 */
[----:B------:R-:W-:Y:S02]  /*7130*/  @!P1 LOP3.LUT R0, R0, 0x1, RZ, 0xc0, !PT ;  /* 0x0000000100009812 */ /* 0x000fe400078ec0ff */
[----:B------:R-:W-:Y:S02]  /*7140*/  SHF.L.U32 R5, R97, 0x1f, RZ ;  /* 0x0000001f61057819 */ /* 0x000fe400000006ff */
[----:B------:R-:W-:Y:S02]  /*7150*/  ISETP.NE.U32.OR P6, PT, R0, 0x1, P1 ;  /* 0x000000010000780c */ /* 0x000fe40000fc5470 */
[----:B------:R-:W-:Y:S02]  /*7160*/  SEL R0, RZ, 0xffffffff, P3 ;  /* 0xffffffffff007807 */ /* 0x000fe40001800000 */
[----:B------:R-:W-:Y:S02]  /*7170*/  P2R R100, PR, RZ, 0x40 ;  /* 0x00000040ff647803 */ /* 0x000fe40000000000 */
[----:B------:R-:W-:Y:S04]  /*7180*/  @P4 SEL R0, R7, R0, !P2 ;  /* 0x0000000007004207 */ /* 0x000fe80005000000 */
[----:B------:R-:W-:Y:S03]  /*7190*/  LOP3.LUT R0, R0, 0x1, RZ, 0xc0, !PT ;  /* 0x0000000100007812 */ /* 0x000fe600078ec0ff */
[----:B------:R-:W-:Y:S02]  /*71a0*/  @P6 SHF.L.U32 R2, R94, 0x1f, RZ ;  /* 0x0000001f5e026819 */ /* 0x000fe400000006ff */
[----:B------:R-:W-:Y:S02]  /*71b0*/  ISETP.NE.U32.AND P5, PT, R0, 0x1, PT ;  /* 0x000000010000780c */ /* 0x000fe40003fa5070 */
[----:B------:R-:W1:Y:S02]  /*71c0*/  @P6 SYNCS.PHASECHK.TRANS64.TRYWAIT P1, [R3+URZ+0x1a0], R2 ;  /* 0x0001a002030065a7 */ /* 0x000e6400080211ff */
[----:B------:R-:W-:Y:S01]  /*71d0*/  P2R R105, PR, RZ, 0x20 ;  /* 0x00000020ff697803 */ /* 0x000fe20000000000 */
[----:B------:R2:W3:Y:S01]  /*71e0*/  SYNCS.PHASECHK.TRANS64.TRYWAIT P0, [R92+URZ+0x1f0], R5 ;  /* 0x0001f0055c0075a7 */ /* 0x0004e200080011ff */
[----:B-1----:R-:W-:Y:S01]  /*71f0*/  @P6 SEL R71, RZ, 0x1, !P1 ;  /* 0x00000001ff476807 */ /* 0x002fe20004800000 */
[----:B--2---:R-:W-:Y:S06]  /*7200*/  @!P6 BRA `(.L_x_128) ;  /* 0x000000000094e947 */ /* 0x004fec0003800000 */
[----:B------:R-:W-:Y:S01]  /*7210*/  @P5 IMAD R4, R95, 0x1000, R88 ;  /* 0x000010005f045824 */ /* 0x000fe200078e0258 */
[----:B------:R-:W-:Y:S01]  /*7220*/  LOP3.LUT P6, RZ, R89, 0x80, RZ, 0xc0, !PT ;  /* 0x0000008059ff7812 */ /* 0x000fe200078cc0ff */
[----:B------:R-:W-:Y:S01]  /*7230*/  BSSY B0, `(.L_x_129) ;  /* 0x0000010000007945 */ /* 0x000fe20003800000 */
[----:B------:R-:W-:Y:S01]  /*7240*/  ISETP.NE.AND P2, PT, R71, RZ, PT ;  /* 0x000000ff4700720c */ /* 0x000fe20003f45270 */
[----:B------:R-:W-:Y:S01]  /*7250*/  @P5 VIADD R2, R4, UR44 ;  /* 0x0000002c04025c36 */ /* 0x000fe20008000000 */
[----:B------:R-:W-:Y:S02]  /*7260*/  PLOP3.LUT P1, PT, PT, PT, PT, 0x8, 0x80 ;  /* 0x000000000080781c */ /* 0x000fe40003f2e170 */
[----:B------:R-:W-:Y:S02]  /*7270*/  CS2R R74, SRZ ;  /* 0x00000000004a7805 */ /* 0x000fe4000001ff00 */
[----:B------:R-:W-:Y:S01]  /*7280*/  @P5 PLOP3.LUT P1, PT, P6, PT, PT, 0x80, 0x8 ;  /* 0x000000000008581c */ /* 0x000fe2000372f070 */
[C---:B------:R-:W-:Y:S01]  /*7290*/  @P5 VIADD R0, R2.reuse, 0x300 ;  /* 0x0000030002005836 */ /* 0x040fe20000000000 */
[----:B------:R-:W-:Y:S01]  /*72a0*/  CS2R R72, SRZ ;  /* 0x0000000000487805 */ /* 0x000fe2000001ff00 */
[----:B------:R-:W-:Y:S01]  /*72b0*/  @P5 VIADD R2, R2, 0x310 ;  /* 0x0000031002025836 */ /* 0x000fe20000000000 */
[----:B------:R-:W-:Y:S02]  /*72c0*/  CS2R R78, SRZ ;  /* 0x00000000004e7805 */ /* 0x000fe4000001ff00 */
[----:B------:R-:W-:Y:S07]  /*72d0*/  CS2R R76, SRZ ;  /* 0x00000000004c7805 */ /* 0x000fee000001ff00 */
[----:B------:R-:W-:Y:S01]  /*72e0*/  @P1 VIADD R2, R0, 0xfffffff0 ;  /* 0xfffffff000021836 */ /* 0x000fe20000000000 */
[----:B------:R-:W-:Y:S06]  /*72f0*/  @P2 BRA `(.L_x_130) ;  /* 0x00000000000c2947 */ /* 0x000fec0003800000 */
[----:B------:R-:W-:Y:S04]  /*7300*/  SHF.L.U32 R0, R94, 0x1f, RZ ;  /* 0x0000001f5e007819 */ /* 0x000fe800000006ff */
[----:B------:R-:W1:Y:S02]  /*7310*/  SYNCS.PHASECHK.TRANS64.TRYWAIT P1, [R3+URZ+0x1a0], R0 ;  /* 0x0001a000030075a7 */ /* 0x000e6400080211ff */
[----:B-1----:R-:W-:Y:S05]  /*7320*/  @!P1 BRA `(.L_x_131) ;  /* 0x0000002c00789947 */ /* 0x002fea0003800000 */
.L_x_130:
[----:B------:R-:W-:Y:S05]  /*7330*/  BSYNC B0 ;  /* 0x0000000000007941 */ /* 0x000fea0003800000 */
.L_x_129:
[----:B------:R-:W-:Y:S01]  /*7340*/  ISETP.NE.AND P1, PT, R105, RZ, PT ;  /* 0x000000ff6900720c */ /* 0x000fe20003f25270 */
[----:B-1----:R-:W-:Y:S02]  /*7350*/  VIADD R3, R3, 0x1b0 ;  /* 0x000001b003037836 */ /* 0x002fe40000000000 */
[----:B------:R-:W-:Y:S02]  /*7360*/  IMAD.U32 R0, RZ, RZ, UR45 ;  /* 0x0000002dff007e24 */ /* 0x000fe4000f8e00ff */
[----:B------:R-:W-:Y:S03]  /*7370*/  VIADD R95, R95, 0x1 ;  /* 0x000000015f5f7836 */ /* 0x000fe60000000000 */
[----:B------:R-:W-:Y:S05]  /*7380*/  PRMT R0, R0, 0x654, R3 ;  /* 0x0000065400007816 */ /* 0x000fea0000000003 */
[----:B------:R1:W2:Y:S04]  /*7390*/  @P1 LDS.128 R72, [R4+UR44+0x300] ;  /* 0x0003002c04481984 */ /* 0x0002a80008000c00 */
[----:B------:R1:W1:Y:S01]  /*73a0*/  @P1 LDS.128 R76, [R2] ;  /* 0x00000000024c1984 */ /* 0x0002620000000c00 */
[C---:B------:R-:W-:Y:S01]  /*73b0*/  ISETP.NE.AND P1, PT, R95.reuse, 0x2, PT ;  /* 0x000000025f00780c */ /* 0x040fe20003f25270 */
[----:B------:R-:W-:Y:S01]  /*73c0*/  @!PT LDS RZ, [RZ] ;  /* 0x00000000fffff984 */ /* 0x000fe20000000800 */
[----:B------:R-:W-:Y:S01]  /*73d0*/  @!PT LDS RZ, [RZ] ;  /* 0x00000000fffff984 */ /* 0x000fe20000000800 */
[----:B------:R-:W-:Y:S01]  /*73e0*/  @!PT LDS RZ, [RZ] ;  /* 0x00000000fffff984 */ /* 0x000fe20000000800 */
[----:B------:R-:W-:Y:S01]  /*73f0*/  @!PT LDS RZ, [RZ] ;  /* 0x00000000fffff984 */ /* 0x000fe20000000800 */
[----:B------:R5:W-:Y:S06]  /*7400*/  MEMBAR.ALL.CTA ;  /* 0x0000000000007992 */ /* 0x000bec0000008000 */
[----:B-----5:R-:W5:Y:S01]  /*7410*/  FENCE.VIEW.ASYNC.S ;  /* 0x00000000000073c6 */ /* 0x020f620000000000 */
[----:B------:R-:W-:Y:S02]  /*7420*/  SEL R3, RZ, 0x1, P1 ;  /* 0x00000001ff037807 */ /* 0x000fe40000800000 */
[----:B------:R-:W-:Y:S02]  /*7430*/  SEL R95, R95, RZ, P1 ;  /* 0x000000ff5f5f7207 */ /* 0x000fe40000800000 */
[----:B------:R-:W-:Y:S01]  /*7440*/  LOP3.LUT R94, R94, R3, RZ, 0x3c, !PT ;  /* 0x000000035e5e7212 */ /* 0x000fe200078e3cff */
[----:B-----5:R1:W-:Y:S06]  /*7450*/  SYNCS.ARRIVE.TRANS64.RED.A1T0 RZ, [R0+URZ], RZ ;  /* 0x000000ff00ff79a7 */ /* 0x0203ec00081004ff */
.L_x_128:
[----:B------:R-:W-:Y:S05]  /*7460*/  BSYNC B1 ;  /* 0x0000000000017941 */ /* 0x000fea0003800000 */
.L_x_127:
[----:B-1----:R-:W-:Y:S04]  /*7470*/  SHF.R.U32.HI R0, RZ, 0x15, R39 ;  /* 0x00000015ff007819 */ /* 0x002fe80000011627 */
[----:B------:R-:W-:Y:S01]  /*7480*/  LOP3.LUT P1, RZ, R0, 0x3, R91, 0x48, !PT ;  /* 0x0000000300ff7812 */ /* 0x000fe2000782485b */
[----:B------:R-:W-:Y:S01]  /*7490*/  @!UPT UIADD3 URZ, UPT, UPT, URZ, URZ, URZ ;  /* 0x000000fffffff290 */ /* 0x000fe2000fffe0ff */
[----:B---3--:R-:W-:Y:S11]  /*74a0*/  @P0 BRA `(.L_x_132) ;  /* 0x0000000000080947 */ /* 0x008ff60003800000 */
[----:B------:R-:W1:Y:S02]  /*74b0*/  SYNCS.PHASECHK.TRANS64.TRYWAIT P0, [R92+URZ+0x1f0], R5 ;  /* 0x0001f0055c0075a7 */ /* 0x000e6400080011ff */
[----:B-1----:R-:W-:Y:S05]  /*74c0*/  @!P0 BRA `(.L_x_133) ;  /* 0x0000002c00248947 */ /* 0x002fea0003800000 */
.L_x_132:
[----:B------:R-:W-:Y:S05]  /*74d0*/  @!P1 BRA `(.L_x_134) ;  /* 0x0000000000409947 */ /* 0x000fea0003800000 */
[----:B------:R-:W1:Y:S01]  /*74e0*/  LDCU.64 UR8, c[0x4][0x70] ;  /* 0x01000e00ff0877ac */ /* 0x000e620008000a00 */
[----:B------:R-:W-:Y:S01]  /*74f0*/  MOV R3, 0x0 ;  /* 0x0000000000037802 */ /* 0x000fe20000000f00 */
[----:B------:R-:W-:Y:S02]  /*7500*/  HFMA2 R12, -RZ, RZ, 0, 5.9604644775390625e-08 ;  /* 0x00000001ff0c7431 */ /* 0x000fe400000001ff */
[----:B------:R-:W-:Y:S02]  /*7510*/  IMAD.MOV.U32 R8, RZ, RZ, 0x192 ;  /* 0x00000192ff087424 */ /* 0x000fe400078e00ff */
[----:B------:R-:W-:Y:S01]  /*7520*/  IMAD.MOV.U32 R13, RZ, RZ, RZ ;  /* 0x000000ffff0d7224 */ /* 0x000fe200078e00ff */
[----:B------:R-:W3:Y:S01]  /*7530*/  LDCU.64 UR6, c[0x4][0x78] ;  /* 0x01000f00ff0677ac */ /* 0x000ee20008000a00 */
[----:B------:R-:W2:Y:S01]  /*7540*/  LDC.64 R2, c[0x4][R3] ;  /* 0x0100000003027b82 */ /* 0x000ea20000000a00 */
[----:B------:R-:W5:Y:S01]  /*7550*/  LDCU.64 UR4, c[0x4][0x10] ;  /* 0x01000200ff0477ac */ /* 0x000f620008000a00 */
[----:B-1----:R-:W-:Y:S01]  /*7560*/  MOV R5, UR9 ;  /* 0x0000000900057c02 */ /* 0x002fe20008000f00 */
[----:B------:R-:W-:Y:S01]  /*7570*/  IMAD.U32 R4, RZ, RZ, UR8 ;  /* 0x00000008ff047e24 */ /* 0x000fe2000f8e00ff */
[----:B---3--:R-:W-:Y:S01]  /*7580*/  MOV R7, UR7 ;  /* 0x0000000700077c02 */ /* 0x008fe20008000f00 */
[----:B------:R-:W-:Y:S01]  /*7590*/  IMAD.U32 R6, RZ, RZ, UR6 ;  /* 0x00000006ff067e24 */ /* 0x000fe2000f8e00ff */
[----:B-----5:R-:W-:Y:S01]  /*75a0*/  MOV R11, UR5 ;  /* 0x00000005000b7c02 */ /* 0x020fe20008000f00 */
[----:B------:R-:W-:Y:S02]  /*75b0*/  IMAD.U32 R10, RZ, RZ, UR4 ;  /* 0x00000004ff0a7e24 */ /* 0x000fe4000f8e00ff */
[----:B------:R-:W-:Y:S07]  /*75c0*/  LEPC R20, `(.L_x_134) ;  /* 0x000000001014794e */ /* 0x000fee0000000000 */
[----:B--2-4-:R-:W-:Y:S05]  /*75d0*/  CALL.ABS.NOINC R2 ;  /* 0x0000000002007343 */ /* 0x014fea0003c00000 */
.L_x_134:
[-C--:B--2---:R-:W-:Y:S01]  /*75e0*/  F2FP.F16.E4M3.UNPACK_B R42, R72.reuse ;  /* 0x00000048ff2a723e */ /* 0x084fe200020006ff */
[----:B------:R-:W-:Y:S05]  /*75f0*/  WARPSYNC.ALL ;  /* 0x0000000000007948 */ /* 0x000fea0003800000 */
[----:B------:R-:W-:Y:S01]  /*7600*/  R2UR UR4, R39 ;  /* 0x00000000270472ca */ /* 0x000fe200000e0000 */
[--C-:B------:R-:W-:Y:S01]  /*7610*/  HADD2.F32 R40, -RZ, R42.reuse.H0_H0 ;  /* 0x2000002aff287230 */ /* 0x100fe20000004100 */
[----:B------:R-:W-:Y:S01]  /*7620*/  F2FP.F16.E4M3.UNPACK_B R43, R72.H1 ;  /* 0x00000048ff2b723e */ /* 0x000fe200030006ff */
[----:B------:R-:W-:Y:S01]  /*7630*/  HADD2.F32 R42, -RZ, R42.H1_H1 ;  /* 0x3000002aff2a7230 */ /* 0x000fe20000004100 */
[-C--:B------:R-:W-:Y:S01]  /*7640*/  F2FP.F16.E4M3.UNPACK_B R45, R73.reuse ;  /* 0x00000049ff2d723e */ /* 0x080fe200020006ff */
[----:B------:R-:W-:Y:S01]  /*7650*/  BSSY.RECONVERGENT B0, `(.L_x_135) ;  /* 0x000009f000007945 */ /* 0x000fe20003800200 */
[----:B------:R-:W-:Y:S01]  /*7660*/  F2FP.F16.E4M3.UNPACK_B R47, R73.H1 ;  /* 0x00000049ff2f723e */ /* 0x000fe200030006ff */
[--C-:B------:R-:W-:Y:S01]  /*7670*/  HADD2.F32 R44, -RZ, R43.reuse.H0_H0 ;  /* 0x2000002bff2c7230 */ /* 0x100fe20000004100 */
[-C--:B------:R-:W-:Y:S01]  /*7680*/  F2FP.F16.E4M3.UNPACK_B R49, R74.reuse ;  /* 0x0000004aff31723e */ /* 0x080fe200020006ff */
[----:B------:R-:W-:Y:S01]  /*7690*/  HADD2.F32 R46, -RZ, R43.H1_H1 ;  /* 0x3000002bff2e7230 */ /* 0x000fe20000004100 */
[----:B------:R-:W-:Y:S01]  /*76a0*/  F2FP.F16.E4M3.UNPACK_B R51, R74.H1 ;  /* 0x0000004aff33723e */ /* 0x000fe200030006ff */
[--C-:B------:R-:W-:Y:S01]  /*76b0*/  HADD2.F32 R43, -RZ, R45.reuse.H0_H0 ;  /* 0x2000002dff2b7230 */ /* 0x100fe20000004100 */
[-C--:B------:R-:W-:Y:S01]  /*76c0*/  F2FP.F16.E4M3.UNPACK_B R53, R75.reuse ;  /* 0x0000004bff35723e */ /* 0x080fe200020006ff */
[----:B-1----:R-:W4:Y:S01]  /*76d0*/  LDTM.x32 R4, tmem[UR4] ;  /* 0x00000004000479ee */ /* 0x002f2200082c0000 */
[----:B------:R-:W-:Y:S01]  /*76e0*/  F2FP.F16.E4M3.UNPACK_B R55, R75.H1 ;  /* 0x0000004bff37723e */ /* 0x000fe200030006ff */
[----:B------:R-:W-:Y:S01]  /*76f0*/  HADD2.F32 R48, -RZ, R45.H1_H1 ;  /* 0x3000002dff307230 */ /* 0x000fe20000004100 */
[-C--:B------:R-:W-:Y:S01]  /*7700*/  F2FP.F16.E4M3.UNPACK_B R57, R76.reuse ;  /* 0x0000004cff39723e */ /* 0x080fe200020006ff */
[----:B------:R-:W-:Y:S01]  /*7710*/  HADD2.F32 R52, -RZ, R49.H1_H1 ;  /* 0x30000031ff347230 */ /* 0x000fe20000004100 */
[----:B------:R-:W-:Y:S01]  /*7720*/  ISETP.NE.AND P6, PT, R100, RZ, PT ;  /* 0x000000ff6400720c */ /* 0x000fe20003fc5270 */
[----:B------:R-:W-:Y:S01]  /*7730*/  HADD2.F32 R56, -RZ, R53.H1_H1 ;  /* 0x30000035ff387230 */ /* 0x000fe20000004100 */
[----:B------:R-:W-:Y:S01]  /*7740*/  MOV R104, 0x10 ;  /* 0x0000001000687802 */ /* 0x000fe20000000f00 */
[----:B------:R-:W-:Y:S01]  /*7750*/  HADD2.F32 R60, -RZ, R57.H1_H1 ;  /* 0x30000039ff3c7230 */ /* 0x000fe20000004100 */
[----:B------:R-:W-:Y:S01]  /*7760*/  IADD3 R107, PT, PT, R88, UR44, RZ ;  /* 0x0000002c586b7c10 */ /* 0x000fe2000fffe0ff */
[--C-:B------:R-:W-:Y:S01]  /*7770*/  HADD2.F32 R45, -RZ, R47.reuse.H0_H0 ;  /* 0x2000002fff2d7230 */ /* 0x100fe20000004100 */
[----:B------:R-:W-:Y:S01]  /*7780*/  LOP3.LUT P5, RZ, R89, 0x80, RZ, 0xc0, !PT ;  /* 0x0000008059ff7812 */ /* 0x000fe200078ac0ff */
[----:B------:R-:W-:Y:S01]  /*7790*/  HADD2.F32 R50, -RZ, R47.H1_H1 ;  /* 0x3000002fff327230 */ /* 0x000fe20000004100 */
[----:B------:R-:W-:Y:S01]  /*77a0*/  F2FP.F16.E4M3.UNPACK_B R59, R76.H1 ;  /* 0x0000004cff3b723e */ /* 0x000fe200030006ff */
[----:B------:R-:W-:Y:S01]  /*77b0*/  HADD2.F32 R47, -RZ, R49.H0_H0 ;  /* 0x20000031ff2f7230 */ /* 0x000fe20000004100 */
[----:B------:R-:W-:Y:S01]  /*77c0*/  SEL R106, R104, 0xfffffff0, !P5 ;  /* 0xfffffff0686a7807 */ /* 0x000fe20006800000 */
[--C-:B------:R-:W-:Y:S01]  /*77d0*/  HADD2.F32 R49, -RZ, R51.reuse.H0_H0 ;  /* 0x20000033ff317230 */ /* 0x100fe20000004100 */
[-C--:B------:R-:W-:Y:S01]  /*77e0*/  F2FP.F16.E4M3.UNPACK_B R61, R77.reuse ;  /* 0x0000004dff3d723e */ /* 0x080fe200020006ff */
[----:B------:R-:W-:Y:S01]  /*77f0*/  HADD2.F32 R54, -RZ, R51.H1_H1 ;  /* 0x30000033ff367230 */ /* 0x000fe20000004100 */
[----:B------:R-:W-:Y:S01]  /*7800*/  IADD3 R104, PT, PT, R107, R106, RZ ;  /* 0x0000006a6b687210 */ /* 0x000fe20007ffe0ff */
[----:B------:R-:W-:Y:S01]  /*7810*/  HADD2.F32 R51, -RZ, R53.H0_H0 ;  /* 0x20000035ff337230 */ /* 0x000fe20000004100 */
[----:B------:R-:W-:Y:S01]  /*7820*/  F2FP.F16.E4M3.UNPACK_B R63, R77.H1 ;  /* 0x0000004dff3f723e */ /* 0x000fe200030006ff */
[----:B------:R-:W-:Y:S01]  /*7830*/  HADD2.F32 R64, -RZ, R61.H1_H1 ;  /* 0x3000003dff407230 */ /* 0x000fe20000004100 */
[----:B------:R-:W-:Y:S01]  /*7840*/  F2FP.F16.E4M3.UNPACK_B R65, R78 ;  /* 0x0000004eff41723e */ /* 0x000fe200020006ff */
[C---:B----4-:R-:W-:Y:S01]  /*7850*/  FMUL R0, R38.reuse, R4 ;  /* 0x0000000426007220 */ /* 0x050fe20000400000 */
[C---:B------:R-:W-:Y:S01]  /*7860*/  FMUL R2, R38.reuse, R5 ;  /* 0x0000000526027220 */ /* 0x040fe20000400000 */
[C---:B------:R-:W-:Y:S01]  /*7870*/  FMUL R4, R38.reuse, R8 ;  /* 0x0000000826047220 */ /* 0x040fe20000400000 */
[C---:B------:R-:W-:Y:S01]  /*7880*/  FMUL R5, R38.reuse, R9 ;  /* 0x0000000926057220 */ /* 0x040fe20000400000 */
[C---:B------:R-:W-:Y:S01]  /*7890*/  FFMA R0, R41.reuse, R40, R0 ;  /* 0x0000002829007223 */ /* 0x040fe20000000000 */
[C---:B------:R-:W-:Y:S01]  /*78a0*/  FFMA R2, R41.reuse, R42, R2 ;  /* 0x0000002a29027223 */ /* 0x040fe20000000002 */
[C---:B------:R-:W-:Y:S01]  /*78b0*/  FMUL R8, R38.reuse, R12 ;  /* 0x0000000c26087220 */ /* 0x040fe20000400000 */
[C---:B------:R-:W-:Y:S01]  /*78c0*/  FMUL R9, R38.reuse, R13 ;  /* 0x0000000d26097220 */ /* 0x040fe20000400000 */
[C---:B------:R-:W-:Y:S01]  /*78d0*/  FMUL R12, R38.reuse, R16 ;  /* 0x00000010260c7220 */ /* 0x040fe20000400000 */
[C---:B------:R-:W-:Y:S01]  /*78e0*/  FMUL R13, R38.reuse, R17 ;  /* 0x00000011260d7220 */ /* 0x040fe20000400000 */
[C---:B------:R-:W-:Y:S01]  /*78f0*/  FMUL R16, R38.reuse, R20 ;  /* 0x0000001426107220 */ /* 0x040fe20000400000 */
[C---:B------:R-:W-:Y:S01]  /*7900*/  FMUL R17, R38.reuse, R21 ;  /* 0x0000001526117220 */ /* 0x040fe20000400000 */
[C---:B------:R-:W-:Y:S01]  /*7910*/  FMUL R20, R38.reuse, R24 ;  /* 0x0000001826147220 */ /* 0x040fe20000400000 */
[C---:B------:R-:W-:Y:S01]  /*7920*/  FMUL R21, R38.reuse, R25 ;  /* 0x0000001926157220 */ /* 0x040fe20000400000 */
[----:B------:R-:W-:Y:S02]  /*7930*/  HADD2.F32 R68, -RZ, R65.H1_H1 ;  /* 0x30000041ff447230 */ /* 0x000fe40000004100 */
[C---:B------:R-:W-:Y:S01]  /*7940*/  FMUL R24, R38.reuse, R28 ;  /* 0x0000001c26187220 */ /* 0x040fe20000400000 */
[C---:B------:R-:W-:Y:S01]  /*7950*/  FMUL R25, R38.reuse, R29 ;  /* 0x0000001d26197220 */ /* 0x040fe20000400000 */
[C---:B------:R-:W-:Y:S01]  /*7960*/  FMUL R28, R38.reuse, R32 ;  /* 0x00000020261c7220 */ /* 0x040fe20000400000 */
[C---:B------:R-:W-:Y:S01]  /*7970*/  FMUL R29, R38.reuse, R33 ;  /* 0x00000021261d7220 */ /* 0x040fe20000400000 */
[C---:B------:R-:W-:Y:S01]  /*7980*/  FMUL R3, R38.reuse, R6 ;  /* 0x0000000626037220 */ /* 0x040fe20000400000 */
[C---:B------:R-:W-:Y:S01]  /*7990*/  FMUL R7, R38.reuse, R7 ;  /* 0x0000000726077220 */ /* 0x040fe20000400000 */
[C---:B------:R-:W-:Y:S01]  /*79a0*/  FMUL R6, R38.reuse, R10 ;  /* 0x0000000a26067220 */ /* 0x040fe20000400000 */
[----:B------:R-:W-:Y:S01]  /*79b0*/  F2FP.F16.E4M3.UNPACK_B R67, R78.H1 ;  /* 0x0000004eff43723e */ /* 0x000fe200030006ff */
[C---:B------:R-:W-:Y:S01]  /*79c0*/  FFMA R3, R41.reuse, R44, R3 ;  /* 0x0000002c29037223 */ /* 0x040fe20000000003 */
[C---:B------:R-:W-:Y:S01]  /*79d0*/  FFMA R7, R41.reuse, R46, R7 ;  /* 0x0000002e29077223 */ /* 0x040fe20000000007 */
[----:B------:R-:W-:Y:S01]  /*79e0*/  F2FP.F16.E4M3.UNPACK_B R40, R79 ;  /* 0x0000004fff28723e */ /* 0x000fe200020006ff */
[C---:B------:R-:W-:Y:S01]  /*79f0*/  FFMA R4, R41.reuse, R43, R4 ;  /* 0x0000002b29047223 */ /* 0x040fe20000000004 */
[C---:B------:R-:W-:Y:S01]  /*7a00*/  FFMA R5, R41.reuse, R48, R5 ;  /* 0x0000003029057223 */ /* 0x040fe20000000005 */
[----:B------:R-:W-:Y:S01]  /*7a10*/  F2FP.F16.E4M3.UNPACK_B R42, R79.H1 ;  /* 0x0000004fff2a723e */ /* 0x000fe200030006ff */
[----:B------:R-:W-:Y:S01]  /*7a20*/  FFMA R6, R41, R45, R6 ;  /* 0x0000002d29067223 */ /* 0x000fe20000000006 */
[----:B------:R-:W-:Y:S01]  /*7a30*/  F2FP.SATFINITE.E4M3.F32.PACK_AB_MERGE_C R101, R7, R3, RZ ;  /* 0x000000030765723e */ /* 0x000fe200048070ff */
[C---:B------:R-:W-:Y:S01]  /*7a40*/  FMUL R11, R38.reuse, R11 ;  /* 0x0000000b260b7220 */ /* 0x040fe20000400000 */
[C---:B------:R-:W-:Y:S01]  /*7a50*/  FMUL R10, R38.reuse, R14 ;  /* 0x0000000e260a7220 */ /* 0x040fe20000400000 */
[----:B------:R-:W-:Y:S01]  /*7a60*/  FMUL R15, R38, R15 ;  /* 0x0000000f260f7220 */ /* 0x000fe20000400000 */
[----:B------:R-:W-:Y:S01]  /*7a70*/  F2FP.SATFINITE.E4M3.F32.PACK_AB_MERGE_C R100, R2, R0, R101 ;  /* 0x000000000264723e */ /* 0x000fe20004807065 */
[C---:B------:R-:W-:Y:S01]  /*7a80*/  FFMA R11, R41.reuse, R50, R11 ;  /* 0x00000032290b7223 */ /* 0x040fe2000000000b */
[----:B------:R-:W-:Y:S01]  /*7a90*/  FFMA R8, R41, R47, R8 ;  /* 0x0000002f29087223 */ /* 0x000fe20000000008 */
[----:B------:R-:W-:Y:S01]  /*7aa0*/  ISETP.NE.AND P0, PT, R99, RZ, PT ;  /* 0x000000ff6300720c */ /* 0x000fe20003f05270 */
[----:B------:R-:W-:Y:S01]  /*7ab0*/  FFMA R9, R41, R52, R9 ;  /* 0x0000003429097223 */ /* 0x000fe20000000009 */
[--C-:B------:R-:W-:Y:S01]  /*7ac0*/  HADD2.F32 R53, -RZ, R55.reuse.H0_H0 ;  /* 0x20000037ff357230 */ /* 0x100fe20000004100 */
[----:B------:R-:W-:Y:S01]  /*7ad0*/  F2FP.SATFINITE.E4M3.F32.PACK_AB_MERGE_C R101, R11, R6, RZ ;  /* 0x000000060b65723e */ /* 0x000fe200048070ff */
[C---:B------:R-:W-:Y:S01]  /*7ae0*/  FFMA R10, R41.reuse, R49, R10 ;  /* 0x00000031290a7223 */ /* 0x040fe2000000000a */
[C---:B------:R-:W-:Y:S01]  /*7af0*/  FFMA R15, R41.reuse, R54, R15 ;  /* 0x00000036290f7223 */ /* 0x040fe2000000000f */
[----:B------:R-:W-:Y:S01]  /*7b00*/  FFMA R12, R41, R51, R12 ;  /* 0x00000033290c7223 */ /* 0x000fe2000000000c */
[----:B------:R-:W-:Y:S01]  /*7b10*/  F2FP.SATFINITE.E4M3.F32.PACK_AB_MERGE_C R101, R5, R4, R101 ;  /* 0x000000040565723e */ /* 0x000fe20004807065 */
[----:B------:R-:W-:Y:S01]  /*7b20*/  FFMA R13, R41, R56, R13 ;  /* 0x00000038290d7223 */ /* 0x000fe2000000000d */
[----:B------:R-:W-:Y:S01]  /*7b30*/  HADD2.F32 R58, -RZ, R55.H1_H1 ;  /* 0x30000037ff3a7230 */ /* 0x000fe20000004100 */
[----:B------:R-:W-:Y:S01]  /*7b40*/  F2FP.SATFINITE.E4M3.F32.PACK_AB_MERGE_C R102, R15, R10, RZ ;  /* 0x0000000a0f66723e */ /* 0x000fe200048070ff */
[----:B------:R-:W-:Y:S02]  /*7b50*/  HADD2.F32 R55, -RZ, R57.H0_H0 ;  /* 0x20000039ff377230 */ /* 0x000fe40000004100 */
[C---:B------:R-:W-:Y:S01]  /*7b60*/  FMUL R14, R38.reuse, R18 ;  /* 0x00000012260e7220 */ /* 0x040fe20000400000 */
[C---:B------:R-:W-:Y:S01]  /*7b70*/  FMUL R19, R38.reuse, R19 ;  /* 0x0000001326137220 */ /* 0x040fe20000400000 */
[--C-:B------:R-:W-:Y:S02]  /*7b80*/  HADD2.F32 R57, -RZ, R59.reuse.H0_H0 ;  /* 0x2000003bff397230 */ /* 0x100fe40000004100 */
[C---:B------:R-:W-:Y:S01]  /*7b90*/  FMUL R18, R38.reuse, R22 ;  /* 0x0000001626127220 */ /* 0x040fe20000400000 */
[C---:B------:R-:W-:Y:S01]  /*7ba0*/  FFMA R14, R41.reuse, R53, R14 ;  /* 0x00000035290e7223 */ /* 0x040fe2000000000e */
[----:B------:R-:W-:Y:S02]  /*7bb0*/  HADD2.F32 R62, -RZ, R59.H1_H1 ;  /* 0x3000003bff3e7230 */ /* 0x000fe40000004100 */
[C---:B------:R-:W-:Y:S01]  /*7bc0*/  FFMA R19, R41.reuse, R58, R19 ;  /* 0x0000003a29137223 */ /* 0x040fe20000000013 */
[----:B------:R-:W-:Y:S02]  /*7bd0*/  HADD2.F32 R59, -RZ, R61.H0_H0 ;  /* 0x2000003dff3b7230 */ /* 0x000fe40000004100 */
[C---:B------:R-:W-:Y:S01]  /*7be0*/  FMUL R23, R38.reuse, R23 ;  /* 0x0000001726177220 */ /* 0x040fe20000400000 */
[C---:B------:R-:W-:Y:S01]  /*7bf0*/  FFMA R16, R41.reuse, R55, R16 ;  /* 0x0000003729107223 */ /* 0x040fe20000000010 */
[C---:B------:R-:W-:Y:S01]  /*7c00*/  FFMA R17, R41.reuse, R60, R17 ;  /* 0x0000003c29117223 */ /* 0x040fe20000000011 */
[--C-:B------:R-:W-:Y:S02]  /*7c10*/  HADD2.F32 R61, -RZ, R63.reuse.H0_H0 ;  /* 0x2000003fff3d7230 */ /* 0x100fe40000004100 */
[C---:B------:R-:W-:Y:S01]  /*7c20*/  FFMA R18, R41.reuse, R57, R18 ;  /* 0x0000003929127223 */ /* 0x040fe20000000012 */
[----:B------:R-:W-:Y:S02]  /*7c30*/  HADD2.F32 R66, -RZ, R63.H1_H1 ;  /* 0x3000003fff427230 */ /* 0x000fe40000004100 */
[C---:B------:R-:W-:Y:S01]  /*7c40*/  FMUL R22, R38.reuse, R26 ;  /* 0x0000001a26167220 */ /* 0x040fe20000400000 */
[----:B------:R-:W-:Y:S02]  /*7c50*/  HADD2.F32 R63, -RZ, R65.H0_H0 ;  /* 0x20000041ff3f7230 */ /* 0x000fe40000004100 */
[C---:B------:R-:W-:Y:S01]  /*7c60*/  FFMA R23, R41.reuse, R62, R23 ;  /* 0x0000003e29177223 */ /* 0x040fe20000000017 */
[C---:B------:R-:W-:Y:S01]  /*7c70*/  FMUL R27, R38.reuse, R27 ;  /* 0x0000001b261b7220 */ /* 0x040fe20000400000 */
[C---:B------:R-:W-:Y:S01]  /*7c80*/  FFMA R20, R41.reuse, R59, R20 ;  /* 0x0000003b29147223 */ /* 0x040fe20000000014 */
[C---:B------:R-:W-:Y:S01]  /*7c90*/  FFMA R21, R41.reuse, R64, R21 ;  /* 0x0000004029157223 */ /* 0x040fe20000000015 */
[--C-:B------:R-:W-:Y:S02]  /*7ca0*/  HADD2.F32 R65, -RZ, R67.reuse.H0_H0 ;  /* 0x20000043ff417230 */ /* 0x100fe40000004100 */
[C---:B------:R-:W-:Y:S01]  /*7cb0*/  FFMA R22, R41.reuse, R61, R22 ;  /* 0x0000003d29167223 */ /* 0x040fe20000000016 */
[----:B------:R-:W-:Y:S02]  /*7cc0*/  HADD2.F32 R70, -RZ, R67.H1_H1 ;  /* 0x30000043ff467230 */ /* 0x000fe40000004100 */
[C---:B------:R-:W-:Y:S01]  /*7cd0*/  FMUL R26, R38.reuse, R30 ;  /* 0x0000001e261a7220 */ /* 0x040fe20000400000 */
[--C-:B------:R-:W-:Y:S02]  /*7ce0*/  HADD2.F32 R67, -RZ, R40.reuse.H0_H0 ;  /* 0x20000028ff437230 */ /* 0x100fe40000004100 */
[C---:B------:R-:W-:Y:S01]  /*7cf0*/  FFMA R27, R41.reuse, R66, R27 ;  /* 0x00000042291b7223 */ /* 0x040fe2000000001b */
[C---:B------:R-:W-:Y:S01]  /*7d00*/  FMUL R31, R38.reuse, R31 ;  /* 0x0000001f261f7220 */ /* 0x040fe20000400000 */
[C---:B------:R-:W-:Y:S01]  /*7d10*/  FFMA R24, R41.reuse, R63, R24 ;  /* 0x0000003f29187223 */ /* 0x040fe20000000018 */
[----:B------:R-:W-:Y:S02]  /*7d20*/  HADD2.F32 R40, -RZ, R40.H1_H1 ;  /* 0x30000028ff287230 */ /* 0x000fe40000004100 */
[C---:B------:R-:W-:Y:S01]  /*7d30*/  FFMA R25, R41.reuse, R68, R25 ;  /* 0x0000004429197223 */ /* 0x040fe20000000019 */
[--C-:B------:R-:W-:Y:S02]  /*7d40*/  HADD2.F32 R69, -RZ, R42.reuse.H0_H0 ;  /* 0x2000002aff457230 */ /* 0x100fe40000004100 */
[C---:B------:R-:W-:Y:S01]  /*7d50*/  FFMA R26, R41.reuse, R65, R26 ;  /* 0x00000041291a7223 */ /* 0x040fe2000000001a */
[----:B------:R-:W-:Y:S02]  /*7d60*/  HADD2.F32 R42, -RZ, R42.H1_H1 ;  /* 0x3000002aff2a7230 */ /* 0x000fe40000004100 */
[C---:B------:R-:W-:Y:S01]  /*7d70*/  FMUL R30, R38.reuse, R34 ;  /* 0x00000022261e7220 */ /* 0x040fe20000400000 */
[----:B------:R-:W-:Y:S01]  /*7d80*/  FFMA R31, R41, R70, R31 ;  /* 0x00000046291f7223 */ /* 0x000fe2000000001f */
[----:B------:R-:W-:Y:S01]  /*7d90*/  FMUL R35, R38, R35 ;  /* 0x0000002326237220 */ /* 0x000fe20000400000 */
[----:B------:R-:W-:Y:S01]  /*7da0*/  F2FP.SATFINITE.E4M3.F32.PACK_AB_MERGE_C R103, R19, R14, RZ ;  /* 0x0000000e1367723e */ /* 0x000fe200048070ff */
[C---:B------:R-:W-:Y:S01]  /*7db0*/  FFMA R28, R41.reuse, R67, R28 ;  /* 0x00000043291c7223 */ /* 0x040fe2000000001c */
[C---:B------:R-:W-:Y:S01]  /*7dc0*/  FFMA R29, R41.reuse, R40, R29 ;  /* 0x00000028291d7223 */ /* 0x040fe2000000001d */
[C---:B------:R-:W-:Y:S01]  /*7dd0*/  FFMA R30, R41.reuse, R69, R30 ;  /* 0x00000045291e7223 */ /* 0x040fe2000000001e */
[----:B------:R-:W-:Y:S01]  /*7de0*/  FFMA R35, R41, R42, R35 ;  /* 0x0000002a29237223 */ /* 0x000fe20000000023 */
[----:B------:R-:W-:Y:S02]  /*7df0*/  F2FP.SATFINITE.E4M3.F32.PACK_AB_MERGE_C R102, R9, R8, R102 ;  /* 0x000000080966723e */ /* 0x000fe40004807066 */
[----:B------:R-:W-:Y:S02]  /*7e00*/  F2FP.SATFINITE.E4M3.F32.PACK_AB_MERGE_C R103, R13, R12, R103 ;  /* 0x0000000c0d67723e */ /* 0x000fe40004807067 */
[----:B------:R-:W-:Y:S02]  /*7e10*/  F2FP.SATFINITE.E4M3.F32.PACK_AB_MERGE_C R108, R23, R18, RZ ;  /* 0x00000012176c723e */ /* 0x000fe400048070ff */
[----:B------:R-:W-:Y:S01]  /*7e20*/  F2FP.SATFINITE.E4M3.F32.PACK_AB_MERGE_C R109, R27, R22, RZ ;  /* 0x000000161b6d723e */ /* 0x000fe200048070ff */
[----:B------:R1:W-:Y:S01]  /*7e30*/  STS.128 [R88+UR44+0x2300], R100 ;  /* 0x0023006458007988 */ /* 0x0003e20008000c2c */
[----:B------:R-:W-:Y:S02]  /*7e40*/  F2FP.SATFINITE.E4M3.F32.PACK_AB_MERGE_C R112, R31, R26, RZ ;  /* 0x0000001a1f70723e */ /* 0x000fe400048070ff */
[----:B------:R-:W-:Y:S02]  /*7e50*/  F2FP.SATFINITE.E4M3.F32.PACK_AB_MERGE_C R113, R35, R30, RZ ;  /* 0x0000001e2371723e */ /* 0x000fe400048070ff */
[----:B------:R-:W-:Y:S02]  /*7e60*/  F2FP.SATFINITE.E4M3.F32.PACK_AB_MERGE_C R108, R17, R16, R108 ;  /* 0x00000010116c723e */ /* 0x000fe4000480706c */
[----:B------:R-:W-:Y:S02]  /*7e70*/  F2FP.SATFINITE.E4M3.F32.PACK_AB_MERGE_C R109, R21, R20, R109 ;  /* 0x00000014156d723e */ /* 0x000fe4000480706d */
[----:B------:R-:W-:Y:S02]  /*7e80*/  F2FP.SATFINITE.E4M3.F32.PACK_AB_MERGE_C R110, R25, R24, R112 ;  /* 0x00000018196e723e */ /* 0x000fe40004807070 */
[----:B------:R-:W-:Y:S02]  /*7e90*/  F2FP.SATFINITE.E4M3.F32.PACK_AB_MERGE_C R111, R29, R28, R113 ;  /* 0x0000001c1d6f723e */ /* 0x000fe40004807071 */
[----:B------:R-:W-:Y:S02]  /*7ea0*/  LEA R107, R95, UR44, 0x3 ;  /* 0x0000002c5f6b7c11 */ /* 0x000fe4000f8e18ff */
[----:B------:R-:W-:Y:S01]  /*7eb0*/  @P6 SHF.L.U32 R112, R94, 0x1f, RZ ;  /* 0x0000001f5e706819 */ /* 0x000fe200000006ff */
[----:B------:R1:W-:Y:S01]  /*7ec0*/  STS.128 [R104+0x2300], R108 ;  /* 0x0023006c68007388 */ /* 0x0003e20000000c00 */
[----:B------:R-:W-:Y:S01]  /*7ed0*/  @!PT LDS RZ, [RZ] ;  /* 0x00000000fffff984 */ /* 0x000fe20000000800 */
[----:B------:R-:W-:Y:S01]  /*7ee0*/  @!PT LDS RZ, [RZ] ;  /* 0x00000000fffff984 */ /* 0x000fe20000000800 */
[----:B------:R-:W-:Y:S01]  /*7ef0*/  @!PT LDS RZ, [RZ] ;  /* 0x00000000fffff984 */ /* 0x000fe20000000800 */
[----:B------:R-:W-:Y:S01]  /*7f00*/  @!PT LDS RZ, [RZ] ;  /* 0x00000000fffff984 */ /* 0x000fe20000000800 */
[----:B------:R2:W-:Y:S07]  /*7f10*/  MEMBAR.ALL.CTA ;  /* 0x0000000000007992 */ /* 0x0005ee0000008000 */
[----:B--2---:R-:W2:Y:S02]  /*7f20*/  FENCE.VIEW.ASYNC.S ;  /* 0x00000000000073c6 */ /* 0x004ea40000000000 */
[----:B--2---:R-:W-:Y:S06]  /*7f30*/  BAR.SYNC.DEFER_BLOCKING 0x1, 0x80 ;  /* 0x0042000000007b1d */ /* 0x004fec0000010000 */
[----:B------:R-:W-:Y:S05]  /*7f40*/  @P0 BRA `(.L_x_136) ;  /* 0x00000000003c0947 */ /* 0x000fea0003800000 */
[----:B------:R-:W2:Y:S01]  /*7f50*/  LDCU.64 UR6, c[0x0][0x348] ;  /* 0x00006900ff0677ac */ /* 0x000ea20008000a00 */
[----:B------:R-:W-:Y:S01]  /*7f60*/  UIADD3 UR4, UPT, UPT, UR44, 0x2300, URZ ;  /* 0x000023002c047890 */ /* 0x000fe2000fffe0ff */
[----:B------:R-:W-:Y:S01]  /*7f70*/  UMOV UR51, UR36 ;  /* 0x0000002400337c82 */ /* 0x000fe20008000000 */
[----:B------:R-:W-:Y:S02]  /*7f80*/  UIADD3 UR9, UPT, UPT, UR49, 0x40, URZ ;  /* 0x0000004031097890 */ /* 0x000fe4000fffe0ff */
[----:B------:R-:W-:Y:S02]  /*7f90*/  UIADD3 UR8, UPT, UPT, UR44, 0x2b00, URZ ;  /* 0x00002b002c087890 */ /* 0x000fe4000fffe0ff */
[----:B------:R-:W-:Y:S01]  /*7fa0*/  MOV R98, UR4 ;  /* 0x0000000400627c02 */ /* 0x000fe20008000f00 */
[----:B------:R-:W-:Y:S01]  /*7fb0*/  UMOV UR10, UR50 ;  /* 0x00000032000a7c82 */ /* 0x000fe20008000000 */
[----:B------:R-:W-:Y:S02]  /*7fc0*/  UMOV UR11, UR36 ;  /* 0x00000024000b7c82 */ /* 0x000fe40008000000 */
[----:B------:R-:W-:Y:S01]  /*7fd0*/  R2UR UR48, R98 ;  /* 0x00000000623072ca */ /* 0x000fe200000e0000 */
[----:B--2---:R-:W-:Y:S04]  /*7fe0*/  UIADD3 UR4, UP0, UPT, UR6, 0x680, URZ ;  /* 0x0000068006047890 */ /* 0x004fe8000ff1e0ff */
[----:B------:R-:W-:Y:S09]  /*7ff0*/  UIADD3.X UR5, UPT, UPT, URZ, UR7, URZ, UP0, !UPT ;  /* 0x00000007ff057290 */ /* 0x000ff200087fe4ff */
[----:B------:R2:W-:Y:S01]  /*8000*/  UTMASTG.3D [UR48], [UR4] ;  /* 0x00000030040073b5 */ /* 0x0005e20008010000 */
[----:B------:R2:W-:Y:S01]  /*8010*/  UTMASTG.3D [UR8], [UR4] ;  /* 0x00000008040073b5 */ /* 0x0005e20008010000 */
[----:B------:R0:W-:Y:S01]  /*8020*/  UTMACMDFLUSH ;  /* 0x00000000000079b7 */ /* 0x0001e20000000000 */
[----:B--2---:R-:W-:Y:S04]  /*8030*/  DEPBAR.LE SB0, 0x1 ;  /* 0x000080400000791a */ /* 0x004fe80000000000 */
.L_x_136:
[----:B------:R-:W-:Y:S05]  /*8040*/  BSYNC.RECONVERGENT B0 ;  /* 0x0000000000007941 */ /* 0x000fea0003800200 */
.L_x_135:
[----:B------:R-:W-:Y:S06]  /*8050*/  BAR.SYNC.DEFER_BLOCKING 0x1, 0x80 ;  /* 0x0042000000007b1d */ /* 0x000fec0000010000 */
[----:B------:R-:W2:Y:S01]  /*8060*/  @P6 SYNCS.PHASECHK.TRANS64.TRYWAIT P0, [R107+URZ+0x1a0], R112 ;  /* 0x0001a0706b0065a7 */ /* 0x000ea200080011ff */
[----:B------:R-:W-:Y:S01]  /*8070*/  BSSY B1, `(.L_x_137) ;  /* 0x0000020000017945 */ /* 0x000fe20003800000 */
[----:B--2---:R-:W-:Y:S03]  /*8080*/  @P6 SEL R71, RZ, 0x1, !P0 ;  /* 0x00000001ff476807 */ /* 0x004fe60004000000 */
[----:B------:R-:W-:Y:S05]  /*8090*/  @!P6 BRA `(.L_x_138) ;  /* 0x000000000074e947 */ /* 0x000fea0003800000 */
[----:B------:R-:W-:Y:S01]  /*80a0*/  ISETP.NE.AND P1, PT, R105, RZ, PT ;  /* 0x000000ff6900720c */ /* 0x000fe20003f25270 */
[----:B------:R-:W-:Y:S01]  /*80b0*/  BSSY B0, `(.L_x_139) ;  /* 0x0000009000007945 */ /* 0x000fe20003800000 */
[----:B------:R-:W-:Y:S11]  /*80c0*/  ISETP.NE.AND P0, PT, R71, RZ, PT ;  /* 0x000000ff4700720c */ /* 0x000ff60003f05270 */
[----:B------:R-:W-:Y:S05]  /*80d0*/  @P1 IMAD R0, R95, 0x1000, R88 ;  /* 0x000010005f001824 */ /* 0x000fea00078e0258 */
[----:B------:R-:W-:Y:S05]  /*80e0*/  @P1 IADD3 R3, PT, PT, R0, UR44, RZ ;  /* 0x0000002c00031c10 */ /* 0x000fea000fffe0ff */
[----:B------:R-:W-:Y:S01]  /*80f0*/  @P1 IMAD.IADD R3, R3, 0x1, R106 ;  /* 0x0000000103031824 */ /* 0x000fe200078e026a */
[----:B------:R-:W-:Y:S06]  /*8100*/  @P0 BRA `(.L_x_140) ;  /* 0x00000000000c0947 */ /* 0x000fec0003800000 */
[----:B------:R-:W-:Y:S04]  /*8110*/  SHF.L.U32 R2, R94, 0x1f, RZ ;  /* 0x0000001f5e027819 */ /* 0x000fe800000006ff */
[----:B------:R-:W2:Y:S02]  /*8120*/  SYNCS.PHASECHK.TRANS64.TRYWAIT P0, [R107+URZ+0x1a0], R2 ;  /* 0x0001a0026b0075a7 */ /* 0x000ea400080011ff */
[----:B--2---:R-:W-:Y:S05]  /*8130*/  @!P0 BRA `(.L_x_141) ;  /* 0x00000020001c8947 */ /* 0x004fea0003800000 */
.L_x_140:
[----:B------:R-:W-:Y:S05]  /*8140*/  BSYNC B0 ;  /* 0x0000000000007941 */ /* 0x000fea0003800000 */
.L_x_139:
[----:B------:R-:W-:Y:S01]  /*8150*/  ISETP.NE.AND P0, PT, R105, RZ, PT ;  /* 0x000000ff6900720c */ /* 0x000fe20003f05270 */
[----:B--2---:R-:W-:Y:S02]  /*8160*/  VIADD R107, R107, 0x1b0 ;  /* 0x000001b06b6b7836 */ /* 0x004fe40000000000 */
[----:B------:R-:W-:Y:S02]  /*8170*/  IMAD.U32 R2, RZ, RZ, UR45 ;  /* 0x0000002dff027e24 */ /* 0x000fe4000f8e00ff */
[----:B------:R-:W-:Y:S03]  /*8180*/  VIADD R95, R95, 0x1 ;  /* 0x000000015f5f7836 */ /* 0x000fe60000000000 */
[----:B------:R-:W-:Y:S05]  /*8190*/  PRMT R2, R2, 0x654, R107 ;  /* 0x0000065402027816 */ /* 0x000fea000000006b */
[----:B------:R2:W3:Y:S04]  /*81a0*/  @P0 LDS.128 R72, [R0+UR44+0x300] ;  /* 0x0003002c00480984 */ /* 0x0004e80008000c00 */
[----:B------:R2:W4:Y:S01]  /*81b0*/  @P0 LDS.128 R76, [R3+0x300] ;  /* 0x00030000034c0984 */ /* 0x0005220000000c00 */
        /* <DEDUP_REMOVED lines=11> */
.L_x_138:
[----:B------:R-:W-:Y:S05]  /*8270*/  BSYNC B1 ;  /* 0x0000000000017941 */ /* 0x000fea0003800000 */
.L_x_137:
[----:B--2---:R-:W-:Y:S05]  /*8280*/  VIADD R0, R39, 0x20 ;  /* 0x0000002027007836 */ /* 0x004fea0000000000 */
[----:B------:R-:W-:Y:S04]  /*8290*/  SHF.R.U32.HI R0, RZ, 0x15, R0 ;  /* 0x00000015ff007819 */ /* 0x000fe80000011600 */
[----:B------:R-:W-:Y:S11]  /*82a0*/  LOP3.LUT P0, RZ, R0, 0x3, R91, 0x48, !PT ;  /* 0x0000000300ff7812 */ /* 0x000ff6000780485b */
[----:B------:R-:W-:Y:S02]  /*82b0*/  @!UPT UIADD3 URZ, UPT, UPT, URZ, URZ, URZ ;  /* 0x000000fffffff290 */ /* 0x000fe4000fffe0ff */
[----:B------:R-:W-:Y:S05]  /*82c0*/  @!P0 BRA `(.L_x_142) ;  /* 0x0000000000408947 */ /* 0x000fea0003800000 */
[----:B------:R-:W2:Y:S01]  /*82d0*/  LDCU.64 UR8, c[0x4][0x70] ;  /* 0x01000e00ff0877ac */ /* 0x000ea20008000a00 */
[----:B------:R-:W-:Y:S01]  /*82e0*/  MOV R3, 0x0 ;  /* 0x0000000000037802 */ /* 0x000fe20000000f00 */
[----:B------:R-:W-:Y:S02]  /*82f0*/  HFMA2 R12, -RZ, RZ, 0, 5.9604644775390625e-08 ;  /* 0x00000001ff0c7431 */ /* 0x000fe400000001ff */
[----:B------:R-:W-:Y:S02]  /*8300*/  IMAD.MOV.U32 R8, RZ, RZ, 0x192 ;  /* 0x00000192ff087424 */ /* 0x000fe400078e00ff */
[----:B------:R-:W-:Y:S01]  /*8310*/  IMAD.MOV.U32 R13, RZ, RZ, RZ ;  /* 0x000000ffff0d7224 */ /* 0x000fe200078e00ff */
[----:B------:R-:W5:Y:S01]  /*8320*/  LDCU.64 UR6, c[0x4][0x78] ;  /* 0x01000f00ff0677ac */ /* 0x000f620008000a00 */
[----:B------:R-:W1:Y:S01]  /*8330*/  LDC.64 R2, c[0x4][R3] ;  /* 0x0100000003027b82 */ /* 0x000e620000000a00 */
[----:B------:R-:W3:Y:S01]  /*8340*/  LDCU.64 UR4, c[0x4][0x10] ;  /* 0x01000200ff0477ac */ /* 0x000ee20008000a00 */
[----:B--2---:R-:W-:Y:S01]  /*8350*/  MOV R5, UR9 ;  /* 0x0000000900057c02 */ /* 0x004fe20008000f00 */
[----:B------:R-:W-:Y:S01]  /*8360*/  IMAD.U32 R4, RZ, RZ, UR8 ;  /* 0x00000008ff047e24 */ /* 0x000fe2000f8e00ff */
[----:B-----5:R-:W-:Y:S01]  /*8370*/  MOV R7, UR7 ;  /* 0x0000000700077c02 */ /* 0x020fe20008000f00 */
[----:B------:R-:W-:Y:S01]  /*8380*/  IMAD.U32 R6, RZ, RZ, UR6 ;  /* 0x00000006ff067e24 */ /* 0x000fe2000f8e00ff */
[----:B---3--:R-:W-:Y:S01]  /*8390*/  MOV R11, UR5 ;  /* 0x00000005000b7c02 */ /* 0x008fe20008000f00 */
[----:B------:R-:W-:Y:S02]  /*83a0*/  IMAD.U32 R10, RZ, RZ, UR4 ;  /* 0x00000004ff0a7e24 */ /* 0x000fe4000f8e00ff */
[----:B------:R-:W-:Y:S07]  /*83b0*/  LEPC R20, `(.L_x_142) ;  /* 0x000000001014794e */ /* 0x000fee0000000000 */
[----:B-1--4-:R-:W-:Y:S05]  /*83c0*/  CALL.ABS.NOINC R2 ;  /* 0x0000000002007343 */ /* 0x012fea0003c00000 */
.L_x_142:
[----:B------:R-:W-:Y:S01]  /*83d0*/  ISETP.NE.AND P0, PT, R99, RZ, PT ;  /* 0x000000ff6300720c */ /* 0x000fe20003f05270 */
[----:B------:R-:W-:Y:S05]  /*83e0*/  WARPSYNC.ALL ;  /* 0x0000000000007948 */ /* 0x000fea0003800000 */
[----:B------:R-:W-:Y:S01]  /*83f0*/  R2UR UR4, R39 ;  /* 0x00000000270472ca */ /* 0x000fe200000e0000 */
[----:B------:R-:W-:Y:S01]  /*8400*/  BSSY.RECONVERGENT B0, `(.L_x_143) ;  /* 0x00000a0000007945 */ /* 0x000fe20003800200 */
[-C--:B---3--:R-:W-:Y:S02]  /*8410*/  F2FP.F16.E4M3.UNPACK_B R42, R72.reuse ;  /* 0x00000048ff2a723e */ /* 0x088fe400020006ff */
[----:B------:R-:W-:Y:S02]  /*8420*/  F2FP.F16.E4M3.UNPACK_B R72, R72.H1 ;  /* 0x00000048ff48723e */ /* 0x000fe400030006ff */
[-C--:B------:R-:W-:Y:S01]  /*8430*/  F2FP.F16.E4M3.UNPACK_B R46, R73.reuse ;  /* 0x00000049ff2e723e */ /* 0x080fe200020006ff */
[--C-:B------:R-:W-:Y:S01]  /*8440*/  HADD2.F32 R40, -RZ, R42.reuse.H0_H0 ;  /* 0x2000002aff287230 */ /* 0x100fe20000004100 */
[----:B------:R-:W-:Y:S01]  /*8450*/  F2FP.F16.E4M3.UNPACK_B R73, R73.H1 ;  /* 0x00000049ff49723e */ /* 0x000fe200030006ff */
[----:B------:R-:W-:Y:S01]  /*8460*/  HADD2.F32 R42, -RZ, R42.H1_H1 ;  /* 0x3000002aff2a7230 */ /* 0x000fe20000004100 */
[-C--:B------:R-:W-:Y:S01]  /*8470*/  F2FP.F16.E4M3.UNPACK_B R50, R74.reuse ;  /* 0x0000004aff32723e */ /* 0x080fe200020006ff */
[----:B------:R-:W-:Y:S01]  /*8480*/  HADD2.F32 R43, -RZ, R72.H0_H0 ;  /* 0x20000048ff2b7230 */ /* 0x000fe20000004100 */
[----:B------:R-:W-:Y:S01]  /*8490*/  F2FP.F16.E4M3.UNPACK_B R74, R74.H1 ;  /* 0x0000004aff4a723e */ /* 0x000fe200030006ff */
[----:B------:R-:W2:Y:S01]  /*84a0*/  LDTM.x32 R4, tmem[UR4+0x20] ;  /* 0x00002004000479ee */ /* 0x000ea200082c0000 */
[----:B------:R-:W-:Y:S01]  /*84b0*/  NOP ;  /* 0x0000000000007918 */ /* 0x000fe20000000000 */
[----:B------:R-:W-:Y:S01]  /*84c0*/  IADD3 R92, PT, PT, R92, 0x210, RZ ;  /* 0x000002105c5c7810 */ /* 0x000fe20007ffe0ff */
[--C-:B------:R-:W-:Y:S01]  /*84d0*/  HADD2.F32 R45, -RZ, R46.reuse.H0_H0 ;  /* 0x2000002eff2d7230 */ /* 0x100fe20000004100 */
[----:B------:R-:W-:Y:S01]  /*84e0*/  F2FP.F16.E4M3.UNPACK_B R54, R75 ;  /* 0x0000004bff36723e */ /* 0x000fe200020006ff */
[----:B------:R-:W-:Y:S01]  /*84f0*/  HADD2.F32 R46, -RZ, R46.H1_H1 ;  /* 0x3000002eff2e7230 */ /* 0x000fe20000004100 */
[----:B------:R-:W-:Y:S01]  /*8500*/  LOP3.LUT R92, R92, 0xfefffff8, RZ, 0xc0, !PT ;  /* 0xfefffff85c5c7812 */ /* 0x000fe200078ec0ff */
[--C-:B------:R-:W-:Y:S01]  /*8510*/  HADD2.F32 R49, -RZ, R50.reuse.H0_H0 ;  /* 0x20000032ff317230 */ /* 0x100fe20000004100 */
[----:B----4-:R-:W-:Y:S01]  /*8520*/  F2FP.F16.E4M3.UNPACK_B R58, R76 ;  /* 0x0000004cff3a723e */ /* 0x010fe200020006ff */
[----:B------:R-:W-:Y:S01]  /*8530*/  HADD2.F32 R50, -RZ, R50.H1_H1 ;  /* 0x30000032ff327230 */ /* 0x000fe20000004100 */
[----:B--2---:R2:W-:Y:S01]  /*8540*/  SYNCS.ARRIVE.TRANS64.RED.A1T0 RZ, [R92+URZ], RZ ;  /* 0x000000ff5cff79a7 */ /* 0x0045e200081004ff */
[--C-:B------:R-:W-:Y:S01]  /*8550*/  HADD2.F32 R53, -RZ, R54.reuse.H0_H0 ;  /* 0x20000036ff357230 */ /* 0x100fe20000004100 */
[----:B------:R-:W-:Y:S01]  /*8560*/  F2FP.F16.E4M3.UNPACK_B R62, R77 ;  /* 0x0000004dff3e723e */ /* 0x000fe200020006ff */
[----:B------:R-:W-:Y:S01]  /*8570*/  HADD2.F32 R54, -RZ, R54.H1_H1 ;  /* 0x30000036ff367230 */ /* 0x000fe20000004100 */
[----:B------:R-:W-:Y:S01]  /*8580*/  F2FP.F16.E4M3.UNPACK_B R66, R78 ;  /* 0x0000004eff42723e */ /* 0x000fe200020006ff */
[--C-:B------:R-:W-:Y:S01]  /*8590*/  HADD2.F32 R57, -RZ, R58.reuse.H0_H0 ;  /* 0x2000003aff397230 */ /* 0x100fe20000004100 */
[----:B------:R-:W-:Y:S01]  /*85a0*/  F2FP.F16.E4M3.UNPACK_B R70, R79 ;  /* 0x0000004fff46723e */ /* 0x000fe200020006ff */
[----:B------:R-:W-:Y:S01]  /*85b0*/  HADD2.F32 R58, -RZ, R58.H1_H1 ;  /* 0x3000003aff3a7230 */ /* 0x000fe20000004100 */
[----:B------:R-:W-:Y:S01]  /*85c0*/  F2FP.F16.E4M3.UNPACK_B R75, R75.H1 ;  /* 0x0000004bff4b723e */ /* 0x000fe200030006ff */
[--C-:B------:R-:W-:Y:S01]  /*85d0*/  HADD2.F32 R61, -RZ, R62.reuse.H0_H0 ;  /* 0x2000003eff3d7230 */ /* 0x100fe20000004100 */
[----:B------:R-:W-:Y:S01]  /*85e0*/  F2FP.F16.E4M3.UNPACK_B R76, R76.H1 ;  /* 0x0000004cff4c723e */ /* 0x000fe200030006ff */
[----:B------:R-:W-:Y:S01]  /*85f0*/  HADD2.F32 R63, -RZ, R62.H1_H1 ;  /* 0x3000003eff3f7230 */ /* 0x000fe20000004100 */
[----:B------:R-:W-:Y:S01]  /*8600*/  F2FP.F16.E4M3.UNPACK_B R77, R77.H1 ;  /* 0x0000004dff4d723e */ /* 0x000fe200030006ff */
[--C-:B------:R-:W-:Y:S02]  /*8610*/  HADD2.F32 R65, -RZ, R66.reuse.H0_H0 ;  /* 0x20000042ff417230 */ /* 0x100fe40000004100 */
[C---:B------:R-:W-:Y:S01]  /*8620*/  FMUL R4, R38.reuse, R4 ;  /* 0x0000000426047220 */ /* 0x040fe20000400000 */
        /* <DEDUP_REMOVED lines=16> */
[--C-:B------:R-:W-:Y:S02]  /*8730*/  HADD2.F32 R69, -RZ, R70.reuse.H0_H0 ;  /* 0x20000046ff457230 */ /* 0x100fe40000004100 */
[C---:B------:R-:W-:Y:S01]  /*8740*/  FMUL R28, R38.reuse, R32 ;  /* 0x00000020261c7220 */ /* 0x040fe20000400000 */
[----:B------:R-:W-:Y:S02]  /*8750*/  HADD2.F32 R70, -RZ, R70.H1_H1 ;  /* 0x30000046ff467230 */ /* 0x000fe40000004100 */
[C---:B------:R-:W-:Y:S01]  /*8760*/  FMUL R29, R38.reuse, R33 ;  /* 0x00000021261d7220 */ /* 0x040fe20000400000 */
[----:B------:R-:W-:Y:S02]  /*8770*/  HADD2.F32 R44, -RZ, R72.H1_H1 ;  /* 0x30000048ff2c7230 */ /* 0x000fe40000004100 */
[C---:B------:R-:W-:Y:S01]  /*8780*/  FMUL R6, R38.reuse, R6 ;  /* 0x0000000626067220 */ /* 0x040fe20000400000 */
[C---:B------:R-:W-:Y:S01]  /*8790*/  FMUL R7, R38.reuse, R7 ;  /* 0x0000000726077220 */ /* 0x040fe20000400000 */
[--C-:B------:R-:W-:Y:S02]  /*87a0*/  HADD2.F32 R47, -RZ, R73.reuse.H0_H0 ;  /* 0x20000049ff2f7230 */ /* 0x100fe40000004100 */
[C---:B------:R-:W-:Y:S01]  /*87b0*/  FMUL R10, R38.reuse, R10 ;  /* 0x0000000a260a7220 */ /* 0x040fe20000400000 */
[C---:B------:R-:W-:Y:S01]  /*87c0*/  FFMA R6, R41.reuse, R43, R6 ;  /* 0x0000002b29067223 */ /* 0x040fe20000000006 */
[----:B------:R-:W-:Y:S02]  /*87d0*/  HADD2.F32 R48, -RZ, R73.H1_H1 ;  /* 0x30000049ff307230 */ /* 0x000fe40000004100 */
[C---:B------:R-:W-:Y:S01]  /*87e0*/  FFMA R7, R41.reuse, R44, R7 ;  /* 0x0000002c29077223 */ /* 0x040fe20000000007 */
[C---:B------:R-:W-:Y:S01]  /*87f0*/  FFMA R8, R41.reuse, R45, R8 ;  /* 0x0000002d29087223 */ /* 0x040fe20000000008 */
[C---:B------:R-:W-:Y:S01]  /*8800*/  FFMA R9, R41.reuse, R46, R9 ;  /* 0x0000002e29097223 */ /* 0x040fe20000000009 */
[----:B------:R-:W-:Y:S01]  /*8810*/  FFMA R10, R41, R47, R10 ;  /* 0x0000002f290a7223 */ /* 0x000fe2000000000a */
[C---:B------:R-:W-:Y:S01]  /*8820*/  FMUL R11, R38.reuse, R11 ;  /* 0x0000000b260b7220 */ /* 0x040fe20000400000 */
[----:B------:R-:W-:Y:S01]  /*8830*/  F2FP.F16.E4M3.UNPACK_B R78, R78.H1 ;  /* 0x0000004eff4e723e */ /* 0x000fe200030006ff */
[--C-:B------:R-:W-:Y:S01]  /*8840*/  HADD2.F32 R51, -RZ, R74.reuse.H0_H0 ;  /* 0x2000004aff337230 */ /* 0x100fe20000004100 */
[----:B-1----:R-:W-:Y:S01]  /*8850*/  F2FP.SATFINITE.E4M3.F32.PACK_AB_MERGE_C R100, R7, R6, RZ ;  /* 0x000000060764723e */ /* 0x002fe200048070ff */
[C---:B------:R-:W-:Y:S01]  /*8860*/  FFMA R11, R41.reuse, R48, R11 ;  /* 0x00000030290b7223 */ /* 0x040fe2000000000b */
[C---:B------:R-:W-:Y:S01]  /*8870*/  FFMA R12, R41.reuse, R49, R12 ;  /* 0x00000031290c7223 */ /* 0x040fe2000000000c */
[----:B------:R-:W-:Y:S01]  /*8880*/  FFMA R13, R41, R50, R13 ;  /* 0x00000032290d7223 */ /* 0x000fe2000000000d */
[----:B------:R-:W-:Y:S01]  /*8890*/  F2FP.SATFINITE.E4M3.F32.PACK_AB_MERGE_C R100, R5, R4, R100 ;  /* 0x000000040564723e */ /* 0x000fe20004807064 */
[----:B------:R-:W-:Y:S01]  /*88a0*/  HADD2.F32 R52, -RZ, R74.H1_H1 ;  /* 0x3000004aff347230 */ /* 0x000fe20000004100 */
[----:B------:R-:W-:Y:S01]  /*88b0*/  F2FP.SATFINITE.E4M3.F32.PACK_AB_MERGE_C R101, R11, R10, RZ ;  /* 0x0000000a0b65723e */ /* 0x000fe200048070ff */
[C---:B------:R-:W-:Y:S01]  /*88c0*/  FMUL R14, R38.reuse, R14 ;  /* 0x0000000e260e7220 */ /* 0x040fe20000400000 */
[C---:B------:R-:W-:Y:S01]  /*88d0*/  FMUL R15, R38.reuse, R15 ;  /* 0x0000000f260f7220 */ /* 0x040fe20000400000 */
[--C-:B------:R-:W-:Y:S01]  /*88e0*/  HADD2.F32 R55, -RZ, R75.reuse.H0_H0 ;  /* 0x2000004bff377230 */ /* 0x100fe20000004100 */
[----:B------:R-:W-:Y:S01]  /*88f0*/  F2FP.SATFINITE.E4M3.F32.PACK_AB_MERGE_C R101, R9, R8, R101 ;  /* 0x000000080965723e */ /* 0x000fe20004807065 */
[C---:B------:R-:W-:Y:S01]  /*8900*/  FFMA R14, R41.reuse, R51, R14 ;  /* 0x00000033290e7223 */ /* 0x040fe2000000000e */
[C---:B------:R-:W-:Y:S01]  /*8910*/  FFMA R15, R41.reuse, R52, R15 ;  /* 0x00000034290f7223 */ /* 0x040fe2000000000f */
[C---:B------:R-:W-:Y:S01]  /*8920*/  FFMA R16, R41.reuse, R53, R16 ;  /* 0x0000003529107223 */ /* 0x040fe20000000010 */
[C---:B------:R-:W-:Y:S01]  /*8930*/  FFMA R17, R41.reuse, R54, R17 ;  /* 0x0000003629117223 */ /* 0x040fe20000000011 */
        /* <DEDUP_REMOVED lines=15> */
[C---:B------:R-:W-:Y:S01]  /*8a30*/  FFMA R23, R41.reuse, R60, R23 ;  /* 0x0000003c29177223 */ /* 0x040fe20000000017 */
[C---:B------:R-:W-:Y:S01]  /*8a40*/  FMUL R27, R38.reuse, R27 ;  /* 0x0000001b261b7220 */ /* 0x040fe20000400000 */
[C---:B------:R-:W-:Y:S01]  /*8a50*/  FFMA R0, R41.reuse, R61, R0 ;  /* 0x0000003d29007223 */ /* 0x040fe20000000000 */
[----:B------:R-:W-:Y:S01]  /*8a60*/  F2FP.F16.E4M3.UNPACK_B R79, R79.H1 ;  /* 0x0000004fff4f723e */ /* 0x000fe200030006ff */
        /* <DEDUP_REMOVED lines=16> */
[----:B------:R-:W-:Y:S01]  /*8b70*/  FFMA R28, R41, R69, R28 ;  /* 0x00000045291c7223 */ /* 0x000fe2000000001c */
[----:B------:R-:W-:Y:S01]  /*8b80*/  F2FP.SATFINITE.E4M3.F32.PACK_AB_MERGE_C R103, R19, R18, RZ ;  /* 0x000000121367723e */ /* 0x000fe200048070ff */
        /* <DEDUP_REMOVED lines=14> */
[----:B--2---:R-:W-:Y:S03]  /*8c70*/  IADD3 R92, PT, PT, R36, 0x1, RZ ;  /* 0x00000001245c7810 */ /* 0x004fe60007ffe0ff */
        /* <DEDUP_REMOVED lines=10> */
[----:B------:R-:W-:Y:S02]  /*8d20*/  UIADD3 UR13, UPT, UPT, UR49, 0x20, URZ ;  /* 0x00000020310d7890 */ /* 0x000fe4000fffe0ff */
[----:B------:R-:W-:Y:S01]  /*8d30*/  UIADD3 UR12, UPT, UPT, UR44, 0x3300, URZ ;  /* 0x000033002c0c7890 */ /* 0x000fe2000fffe0ff */
[----:B------:R-:W-:Y:S01]  /*8d40*/  UMOV UR14, UR50 ;  /* 0x00000032000e7c82 */ /* 0x000fe20008000000 */
[----:B------:R-:W-:Y:S01]  /*8d50*/  UMOV UR15, UR36 ;  /* 0x00000024000f7c82 */ /* 0x000fe20008000000 */
[----:B------:R-:W-:Y:S02]  /*8d60*/  UIADD3 UR9, UPT, UPT, UR49, 0x60, URZ ;  /* 0x0000006031097890 */ /* 0x000fe4000fffe0ff */
[----:B------:R-:W-:Y:S01]  /*8d70*/  UIADD3 UR8, UPT, UPT, UR44, 0x3b00, URZ ;  /* 0x00003b002c087890 */ /* 0x000fe2000fffe0ff */
[----:B------:R-:W-:Y:S01]  /*8d80*/  UMOV UR10, UR50 ;  /* 0x00000032000a7c82 */ /* 0x000fe20008000000 */
[----:B------:R-:W-:Y:S01]  /*8d90*/  UMOV UR11, UR36 ;  /* 0x00000024000b7c82 */ /* 0x000fe20008000000 */
[----:B--2---:R-:W-:Y:S04]  /*8da0*/  UIADD3 UR4, UP0, UPT, UR6, 0x680, URZ ;  /* 0x0000068006047890 */ /* 0x004fe8000ff1e0ff */
[----:B------:R-:W-:Y:S09]  /*8db0*/  UIADD3.X UR5, UPT, UPT, URZ, UR7, URZ, UP0, !UPT ;  /* 0x00000007ff057290 */ /* 0x000ff200087fe4ff */
[----:B------:R2:W-:Y:S01]  /*8dc0*/  UTMASTG.3D [UR12], [UR4] ;  /* 0x0000000c040073b5 */ /* 0x0005e20008010000 */
[----:B------:R2:W-:Y:S01]  /*8dd0*/  UTMASTG.3D [UR8], [UR4] ;  /* 0x00000008040073b5 */ /* 0x0005e20008010000 */
[----:B------:R0:W-:Y:S01]  /*8de0*/  UTMACMDFLUSH ;  /* 0x00000000000079b7 */ /* 0x0001e20000000000 */
[----:B--2---:R-:W-:Y:S04]  /*8df0*/  DEPBAR.LE SB0, 0x1 ;  /* 0x000080400000791a */ /* 0x004fe80000000000 */
.L_x_144:
[----:B------:R-:W-:Y:S05]  /*8e00*/  BSYNC.RECONVERGENT B0 ;  /* 0x0000000000007941 */ /* 0x000fea0003800200 */
.L_x_143:
[----:B------:R-:W-:Y:S01]  /*8e10*/  BAR.SYNC.DEFER_BLOCKING 0x1, 0x80 ;  /* 0x0042000000007b1d */ /* 0x000fe20000010000 */
[----:B------:R-:W-:Y:S01]  /*8e20*/  ISETP.NE.AND P0, PT, R93, 0x2, PT ;  /* 0x000000025d00780c */ /* 0x000fe20003f05270 */
[----:B------:R-:W-:Y:S01]  /*8e30*/  UISETP.NE.AND UP0, UPT, UR46, URZ, UPT ;  /* 0x000000ff2e00728c */ /* 0x000fe2000bf05270 */
[----:B------:R-:W-:Y:S01]  /*8e40*/  ISETP.NE.AND P1, PT, R92, 0x4, PT ;  /* 0x000000045c00780c */ /* 0x000fe20003f25270 */
[----:B------:R-:W-:Y:S01]  /*8e50*/  UIADD3 UR28, UPT, UPT, UR37, UR62, URZ ;  /* 0x0000003e251c7290 */ /* 0x000fe2000fffe0ff */
[----:B------:R-:W-:Y:S01]  /*8e60*/  SEL R3, RZ, 0x1, P0 ;  /* 0x00000001ff037807 */ /* 0x000fe20000000000 */
[----:B------:R-:W-:Y:S01]  /*8e70*/  UIADD3 UR20, UPT, UPT, UR38, UR61, URZ ;  /* 0x0000003d26147290 */ /* 0x000fe2000fffe0ff */
[----:B------:R-:W-:Y:S02]  /*8e80*/  SEL R0, RZ, 0x1, P1 ;  /* 0x00000001ff007807 */ /* 0x000fe40000800000 */
[----:B------:R-:W-:Y:S02]  /*8e90*/  LOP3.LUT R96, R96, R3, RZ, 0x3c, !PT ;  /* 0x0000000360607212 */ /* 0x000fe400078e3cff */
[----:B------:R-:W-:Y:S02]  /*8ea0*/  LOP3.LUT R97, R97, R0, RZ, 0x3c, !PT ;  /* 0x0000000061617212 */ /* 0x000fe400078e3cff */
[----:B------:R-:W-:Y:S02]  /*8eb0*/  SEL R93, R93, RZ, P0 ;  /* 0x000000ff5d5d7207 */ /* 0x000fe40000000000 */
[----:B------:R-:W-:Y:S01]  /*8ec0*/  SEL R36, R92, RZ, P1 ;  /* 0x000000ff5c247207 */ /* 0x000fe20000800000 */
[----:B------:R-:W-:Y:S01]  /*8ed0*/  UMOV UR36, UR59 ;  /* 0x0000003b00247c82 */ /* 0x000fe20008000000 */
[----:B------:R-:W-:Y:S05]  /*8ee0*/  BRA.U UP0, `(.L_x_145) ;  /* 0xffffffd500907547 */ /* 0x000fea000b83ffff */
[----:B------:R-:W-:Y:S05]  /*8ef0*/  EXIT ;  /* 0x000000000000794d */ /* 0x000fea0003800000 */
.L_x_25:
[----:B---3--:R3:W4:Y:S02]  /*8f00*/  SYNCS.PHASECHK.TRANS64.TRYWAIT P0, [R3+URZ+0x240], R2 ;  /* 0x00024002030075a7 */ /* 0x00872400080011ff */
[----:B----4-:R-:W-:Y:S05]  /*8f10*/  @!P0 NANOSLEEP.SYNCS 0x989680 ;  /* 0x009896800000895d */ /* 0x010fea0003900000 */
[----:B------:R-:W4:Y:S02]  /*8f20*/  @!P0 SYNCS.PHASECHK.TRANS64 P0, [R3+URZ+0x240], R2 ;  /* 0x00024002030085a7 */ /* 0x000f2400080010ff */
[----:B----4-:R-:W-:Y:S05]  /*8f30*/  @!P0 BRA `(.L_x_25) ;  /* 0xfffffffc00f08947 */ /* 0x010fea000383ffff */
[----:B------:R-:W-:Y:S05]  /*8f40*/  BRA `(.L_x_146) ;  /* 0xffffff8c00b87947 */ /* 0x000fea000383ffff */
.L_x_28:
[----:B--2---:R-:W-:-:S07]  /*8f50*/  MOV R0, UR33 ;  /* 0x0000002100007c02 */ /* 0x004fce0008000f00 */
.L_x_147:
[----:B--2---:R2:W3:Y:S02]  /*8f60*/  SYNCS.PHASECHK.TRANS64.TRYWAIT P0, [R0+URZ+0xd0], R3 ;  /* 0x0000d003000075a7 */ /* 0x0044e400080011ff */
[----:B---3--:R-:W-:Y:S05]  /*8f70*/  @!P0 NANOSLEEP.SYNCS 0x989680 ;  /* 0x009896800000895d */ /* 0x008fea0003900000 */
[----:B------:R-:W3:Y:S02]  /*8f80*/  @!P0 SYNCS.PHASECHK.TRANS64 P0, [R0+URZ+0xd0], R3 ;  /* 0x0000d003000085a7 */ /* 0x000ee400080010ff */
[----:B---3--:R-:W-:Y:S05]  /*8f90*/  @!P0 BRA `(.L_x_147) ;  /* 0xfffffffc00f08947 */ /* 0x008fea000383ffff */
[----:B------:R-:W-:Y:S05]  /*8fa0*/  BRA `(.L_x_27) ;  /* 0xffffff9000107947 */ /* 0x000fea000383ffff */
.L_x_35:
[----:B-1----:R-:W-:-:S07]  /*8fb0*/  MOV R0, UR17 ;  /* 0x0000001100007c02 */ /* 0x002fce0008000f00 */
.L_x_148:
[----:B-1----:R1:W2:Y:S02]  /*8fc0*/  SYNCS.PHASECHK.TRANS64.TRYWAIT P0, [R0+URZ+0xd0], R3 ;  /* 0x0000d003000075a7 */ /* 0x0022a400080011ff */
[----:B--2---:R-:W-:Y:S05]  /*8fd0*/  @!P0 NANOSLEEP.SYNCS 0x989680 ;  /* 0x009896800000895d */ /* 0x004fea0003900000 */
[----:B------:R-:W2:Y:S02]  /*8fe0*/  @!P0 SYNCS.PHASECHK.TRANS64 P0, [R0+URZ+0xd0], R3 ;  /* 0x0000d003000085a7 */ /* 0x000ea400080010ff */
[----:B--2---:R-:W-:Y:S05]  /*8ff0*/  @!P0 BRA `(.L_x_148) ;  /* 0xfffffffc00f08947 */ /* 0x004fea000383ffff */
[----:B------:R-:W-:Y:S05]  /*9000*/  BRA `(.L_x_34) ;  /* 0xffffff9000d87947 */ /* 0x000fea000383ffff */
.L_x_40:
[----:B-1----:R1:W2:Y:S02]  /*9010*/  SYNCS.PHASECHK.TRANS64.TRYWAIT P0, [R3+URZ+0x1d0], R0 ;  /* 0x0001d000030075a7 */ /* 0x0022a400080011ff */
[----:B--2---:R-:W-:Y:S05]  /*9020*/  @!P0 NANOSLEEP.SYNCS 0x989680 ;  /* 0x009896800000895d */ /* 0x004fea0003900000 */
[----:B------:R-:W2:Y:S02]  /*9030*/  @!P0 SYNCS.PHASECHK.TRANS64 P0, [R3+URZ+0x1d0], R0 ;  /* 0x0001d000030085a7 */ /* 0x000ea400080010ff */
[----:B--2---:R-:W-:Y:S05]  /*9040*/  @!P0 BRA `(.L_x_40) ;  /* 0xfffffffc00f08947 */ /* 0x004fea000383ffff */
[----:B------:R-:W-:Y:S05]  /*9050*/  BRA `(.L_x_149) ;  /* 0xffffff9400887947 */ /* 0x000fea000383ffff */
.L_x_44:
[----:B-1----:R-:W-:-:S07]  /*9060*/  MOV R0, UR4 ;  /* 0x0000000400007c02 */ /* 0x002fce0008000f00 */
.L_x_150:
[----:B-1----:R1:W2:Y:S02]  /*9070*/  SYNCS.PHASECHK.TRANS64.TRYWAIT P0, [R0+URZ], R3 ;  /* 0x00000003000075a7 */ /* 0x0022a400080011ff */
[----:B--2---:R-:W-:Y:S05]  /*9080*/  @!P0 NANOSLEEP.SYNCS 0x989680 ;  /* 0x009896800000895d */ /* 0x004fea0003900000 */
[----:B------:R-:W2:Y:S02]  /*9090*/  @!P0 SYNCS.PHASECHK.TRANS64 P0, [R0+URZ], R3 ;  /* 0x00000003000085a7 */ /* 0x000ea400080010ff */
[----:B--2---:R-:W-:Y:S05]  /*90a0*/  @!P0 BRA `(.L_x_150) ;  /* 0xfffffffc00f08947 */ /* 0x004fea000383ffff */
[----:B------:R-:W-:Y:S05]  /*90b0*/  BRA `(.L_x_151) ;  /* 0xffffff9c002c7947 */ /* 0x000fea000383ffff */
.L_x_45:
[----:B------:R-:W-:-:S07]  /*90c0*/  MOV R0, UR5 ;  /* 0x0000000500007c02 */ /* 0x000fce0008000f00 */
.L_x_152:
[----:B-1----:R1:W2:Y:S02]  /*90d0*/  SYNCS.PHASECHK.TRANS64.TRYWAIT P0, [R0+URZ], R3 ;  /* 0x00000003000075a7 */ /* 0x0022a400080011ff */
[----:B--2---:R-:W-:Y:S05]  /*90e0*/  @!P0 NANOSLEEP.SYNCS 0x989680 ;  /* 0x009896800000895d */ /* 0x004fea0003900000 */
[----:B------:R-:W2:Y:S02]  /*90f0*/  @!P0 SYNCS.PHASECHK.TRANS64 P0, [R0+URZ], R3 ;  /* 0x00000003000085a7 */ /* 0x000ea400080010ff */
[----:B--2---:R-:W-:Y:S05]  /*9100*/  @!P0 BRA `(.L_x_152) ;  /* 0xfffffffc00f08947 */ /* 0x004fea000383ffff */
[----:B------:R-:W-:Y:S05]  /*9110*/  BRA `(.L_x_153) ;  /* 0xffffff9c00387947 */ /* 0x000fea000383ffff */
.L_x_46:
[----:B------:R-:W-:-:S07]  /*9120*/  MOV R0, UR5 ;  /* 0x0000000500007c02 */ /* 0x000fce0008000f00 */
.L_x_154:
[----:B-1----:R1:W2:Y:S02]  /*9130*/  SYNCS.PHASECHK.TRANS64.TRYWAIT P0, [R0+URZ], R3 ;  /* 0x00000003000075a7 */ /* 0x0022a400080011ff */
[----:B--2---:R-:W-:Y:S05]  /*9140*/  @!P0 NANOSLEEP.SYNCS 0x989680 ;  /* 0x009896800000895d */ /* 0x004fea0003900000 */
[----:B------:R-:W2:Y:S02]  /*9150*/  @!P0 SYNCS.PHASECHK.TRANS64 P0, [R0+URZ], R3 ;  /* 0x00000003000085a7 */ /* 0x000ea400080010ff */
[----:B--2---:R-:W-:Y:S05]  /*9160*/  @!P0 BRA `(.L_x_154) ;  /* 0xfffffffc00f08947 */ /* 0x004fea000383ffff */
[----:B------:R-:W-:Y:S05]  /*9170*/  BRA `(.L_x_155) ;  /* 0xffffff9c00447947 */ /* 0x000fea000383ffff */
.L_x_47:
[----:B------:R-:W-:-:S07]  /*9180*/  MOV R0, UR5 ;  /* 0x0000000500007c02 */ /* 0x000fce0008000f00 */
.L_x_156:
[----:B-1----:R1:W2:Y:S02]  /*9190*/  SYNCS.PHASECHK.TRANS64.TRYWAIT P0, [R0+URZ], R3 ;  /* 0x00000003000075a7 */ /* 0x0022a400080011ff */
[----:B--2---:R-:W-:Y:S05]  /*91a0*/  @!P0 NANOSLEEP.SYNCS 0x989680 ;  /* 0x009896800000895d */ /* 0x004fea0003900000 */
[----:B------:R-:W2:Y:S02]  /*91b0*/  @!P0 SYNCS.PHASECHK.TRANS64 P0, [R0+URZ], R3 ;  /* 0x00000003000085a7 */ /* 0x000ea400080010ff */
[----:B--2---:R-:W-:Y:S05]  /*91c0*/  @!P0 BRA `(.L_x_156) ;  /* 0xfffffffc00f08947 */ /* 0x004fea000383ffff */
[----:B------:R-:W-:Y:S05]  /*91d0*/  BRA `(.L_x_157) ;  /* 0xffffff9c00507947 */ /* 0x000fea000383ffff */
.L_x_48:
[----:B------:R-:W-:-:S07]  /*91e0*/  MOV R0, UR5 ;  /* 0x0000000500007c02 */ /* 0x000fce0008000f00 */
.L_x_158:
[----:B-1----:R1:W2:Y:S02]  /*91f0*/  SYNCS.PHASECHK.TRANS64.TRYWAIT P0, [R0+URZ], R3 ;  /* 0x00000003000075a7 */ /* 0x0022a400080011ff */
[----:B--2---:R-:W-:Y:S05]  /*9200*/  @!P0 NANOSLEEP.SYNCS 0x989680 ;  /* 0x009896800000895d */ /* 0x004fea0003900000 */
[----:B------:R-:W2:Y:S02]  /*9210*/  @!P0 SYNCS.PHASECHK.TRANS64 P0, [R0+URZ], R3 ;  /* 0x00000003000085a7 */ /* 0x000ea400080010ff */
[----:B--2---:R-:W-:Y:S05]  /*9220*/  @!P0 BRA `(.L_x_158) ;  /* 0xfffffffc00f08947 */ /* 0x004fea000383ffff */
[----:B------:R-:W-:Y:S05]  /*9230*/  BRA `(.L_x_159) ;  /* 0xffffff9c005c7947 */ /* 0x000fea000383ffff */
.L_x_49:
[----:B------:R-:W-:-:S07]  /*9240*/  MOV R0, UR5 ;  /* 0x0000000500007c02 */ /* 0x000fce0008000f00 */
.L_x_160:
[----:B-1----:R1:W2:Y:S02]  /*9250*/  SYNCS.PHASECHK.TRANS64.TRYWAIT P0, [R0+URZ], R3 ;  /* 0x00000003000075a7 */ /* 0x0022a400080011ff */
[----:B--2---:R-:W-:Y:S05]  /*9260*/  @!P0 NANOSLEEP.SYNCS 0x989680 ;  /* 0x009896800000895d */ /* 0x004fea0003900000 */
[----:B------:R-:W2:Y:S02]  /*9270*/  @!P0 SYNCS.PHASECHK.TRANS64 P0, [R0+URZ], R3 ;  /* 0x00000003000085a7 */ /* 0x000ea400080010ff */
[----:B--2---:R-:W-:Y:S05]  /*9280*/  @!P0 BRA `(.L_x_160) ;  /* 0xfffffffc00f08947 */ /* 0x004fea000383ffff */
[----:B------:R-:W-:Y:S05]  /*9290*/  BRA `(.L_x_161) ;  /* 0xffffff9c00687947 */ /* 0x000fea000383ffff */
.L_x_50:
[----:B------:R-:W-:-:S07]  /*92a0*/  MOV R0, UR5 ;  /* 0x0000000500007c02 */ /* 0x000fce0008000f00 */
.L_x_162:
[----:B-1----:R1:W2:Y:S02]  /*92b0*/  SYNCS.PHASECHK.TRANS64.TRYWAIT P0, [R0+URZ], R3 ;  /* 0x00000003000075a7 */ /* 0x0022a400080011ff */
[----:B--2---:R-:W-:Y:S05]  /*92c0*/  @!P0 NANOSLEEP.SYNCS 0x989680 ;  /* 0x009896800000895d */ /* 0x004fea0003900000 */
[----:B------:R-:W2:Y:S02]  /*92d0*/  @!P0 SYNCS.PHASECHK.TRANS64 P0, [R0+URZ], R3 ;  /* 0x00000003000085a7 */ /* 0x000ea400080010ff */
[----:B--2---:R-:W-:Y:S05]  /*92e0*/  @!P0 BRA `(.L_x_162) ;  /* 0xfffffffc00f08947 */ /* 0x004fea000383ffff */
[----:B------:R-:W-:Y:S05]  /*92f0*/  BRA `(.L_x_163) ;  /* 0xffffff9c00747947 */ /* 0x000fea000383ffff */
.L_x_51:
[----:B------:R-:W-:-:S07]  /*9300*/  MOV R0, UR5 ;  /* 0x0000000500007c02 */ /* 0x000fce0008000f00 */
.L_x_164:
[----:B-1----:R1:W2:Y:S02]  /*9310*/  SYNCS.PHASECHK.TRANS64.TRYWAIT P0, [R0+URZ], R3 ;  /* 0x00000003000075a7 */ /* 0x0022a400080011ff */
[----:B--2---:R-:W-:Y:S05]  /*9320*/  @!P0 NANOSLEEP.SYNCS 0x989680 ;  /* 0x009896800000895d */ /* 0x004fea0003900000 */
[----:B------:R-:W2:Y:S02]  /*9330*/  @!P0 SYNCS.PHASECHK.TRANS64 P0, [R0+URZ], R3 ;  /* 0x00000003000085a7 */ /* 0x000ea400080010ff */
[----:B--2---:R-:W-:Y:S05]  /*9340*/  @!P0 BRA `(.L_x_164) ;  /* 0xfffffffc00f08947 */ /* 0x004fea000383ffff */
[----:B------:R-:W-:Y:S05]  /*9350*/  BRA `(.L_x_165) ;  /* 0xffffff9c00807947 */ /* 0x000fea000383ffff */
.L_x_52:
[----:B------:R-:W-:-:S07]  /*9360*/  MOV R0, UR5 ;  /* 0x0000000500007c02 */ /* 0x000fce0008000f00 */
.L_x_166:
[----:B-1----:R1:W2:Y:S02]  /*9370*/  SYNCS.PHASECHK.TRANS64.TRYWAIT P0, [R0+URZ], R3 ;  /* 0x00000003000075a7 */ /* 0x0022a400080011ff */
[----:B--2---:R-:W-:Y:S05]  /*9380*/  @!P0 NANOSLEEP.SYNCS 0x989680 ;  /* 0x009896800000895d */ /* 0x004fea0003900000 */
[----:B------:R-:W2:Y:S02]  /*9390*/  @!P0 SYNCS.PHASECHK.TRANS64 P0, [R0+URZ], R3 ;  /* 0x00000003000085a7 */ /* 0x000ea400080010ff */
[----:B--2---:R-:W-:Y:S05]  /*93a0*/  @!P0 BRA `(.L_x_166) ;  /* 0xfffffffc00f08947 */ /* 0x004fea000383ffff */
[----:B------:R-:W-:Y:S05]  /*93b0*/  BRA `(.L_x_167) ;  /* 0xffffff9c008c7947 */ /* 0x000fea000383ffff */
.L_x_53:
[----:B------:R-:W-:-:S07]  /*93c0*/  MOV R0, UR5 ;  /* 0x0000000500007c02 */ /* 0x000fce0008000f00 */
.L_x_168:
[----:B-1----:R1:W2:Y:S02]  /*93d0*/  SYNCS.PHASECHK.TRANS64.TRYWAIT P0, [R0+URZ], R3 ;  /* 0x00000003000075a7 */ /* 0x0022a400080011ff */
[----:B--2---:R-:W-:Y:S05]  /*93e0*/  @!P0 NANOSLEEP.SYNCS 0x989680 ;  /* 0x009896800000895d */ /* 0x004fea0003900000 */
[----:B------:R-:W2:Y:S02]  /*93f0*/  @!P0 SYNCS.PHASECHK.TRANS64 P0, [R0+URZ], R3 ;  /* 0x00000003000085a7 */ /* 0x000ea400080010ff */
[----:B--2---:R-:W-:Y:S05]  /*9400*/  @!P0 BRA `(.L_x_168) ;  /* 0xfffffffc00f08947 */ /* 0x004fea000383ffff */
[----:B------:R-:W-:Y:S05]  /*9410*/  BRA `(.L_x_169) ;  /* 0xffffff9c00987947 */ /* 0x000fea000383ffff */
.L_x_54:
[----:B------:R-:W-:-:S07]  /*9420*/  MOV R0, UR5 ;  /* 0x0000000500007c02 */ /* 0x000fce0008000f00 */
.L_x_170:
[----:B-1----:R1:W2:Y:S02]  /*9430*/  SYNCS.PHASECHK.TRANS64.TRYWAIT P0, [R0+URZ], R3 ;  /* 0x00000003000075a7 */ /* 0x0022a400080011ff */
[----:B--2---:R-:W-:Y:S05]  /*9440*/  @!P0 NANOSLEEP.SYNCS 0x989680 ;  /* 0x009896800000895d */ /* 0x004fea0003900000 */
[----:B------:R-:W2:Y:S02]  /*9450*/  @!P0 SYNCS.PHASECHK.TRANS64 P0, [R0+URZ], R3 ;  /* 0x00000003000085a7 */ /* 0x000ea400080010ff */
[----:B--2---:R-:W-:Y:S05]  /*9460*/  @!P0 BRA `(.L_x_170) ;  /* 0xfffffffc00f08947 */ /* 0x004fea000383ffff */
[----:B------:R-:W-:Y:S05]  /*9470*/  BRA `(.L_x_171) ;  /* 0xffffff9c00a47947 */ /* 0x000fea000383ffff */
.L_x_55:
[----:B------:R-:W-:-:S07]  /*9480*/  MOV R0, UR5 ;  /* 0x0000000500007c02 */ /* 0x000fce0008000f00 */
.L_x_172:
[----:B-1----:R1:W2:Y:S02]  /*9490*/  SYNCS.PHASECHK.TRANS64.TRYWAIT P0, [R0+URZ], R3 ;  /* 0x00000003000075a7 */ /* 0x0022a400080011ff */
[----:B--2---:R-:W-:Y:S05]  /*94a0*/  @!P0 NANOSLEEP.SYNCS 0x989680 ;  /* 0x009896800000895d */ /* 0x004fea0003900000 */
[----:B------:R-:W2:Y:S02]  /*94b0*/  @!P0 SYNCS.PHASECHK.TRANS64 P0, [R0+URZ], R3 ;  /* 0x00000003000085a7 */ /* 0x000ea400080010ff */
[----:B--2---:R-:W-:Y:S05]  /*94c0*/  @!P0 BRA `(.L_x_172) ;  /* 0xfffffffc00f08947 */ /* 0x004fea000383ffff */
[----:B------:R-:W-:Y:S05]  /*94d0*/  BRA `(.L_x_173) ;  /* 0xffffff9c00b07947 */ /* 0x000fea000383ffff */
.L_x_56:
[----:B------:R-:W-:-:S07]  /*94e0*/  MOV R0, UR5 ;  /* 0x0000000500007c02 */ /* 0x000fce0008000f00 */
.L_x_174:
[----:B-1----:R1:W2:Y:S02]  /*94f0*/  SYNCS.PHASECHK.TRANS64.TRYWAIT P0, [R0+URZ], R3 ;  /* 0x00000003000075a7 */ /* 0x0022a400080011ff */
[----:B--2---:R-:W-:Y:S05]  /*9500*/  @!P0 NANOSLEEP.SYNCS 0x989680 ;  /* 0x009896800000895d */ /* 0x004fea0003900000 */
[----:B------:R-:W2:Y:S02]  /*9510*/  @!P0 SYNCS.PHASECHK.TRANS64 P0, [R0+URZ], R3 ;  /* 0x00000003000085a7 */ /* 0x000ea400080010ff */
[----:B--2---:R-:W-:Y:S05]  /*9520*/  @!P0 BRA `(.L_x_174) ;  /* 0xfffffffc00f08947 */ /* 0x004fea000383ffff */
[----:B------:R-:W-:Y:S05]  /*9530*/  BRA `(.L_x_175) ;  /* 0xffffff9c00bc7947 */ /* 0x000fea000383ffff */
.L_x_57:
[----:B------:R-:W-:-:S07]  /*9540*/  MOV R0, UR5 ;  /* 0x0000000500007c02 */ /* 0x000fce0008000f00 */
.L_x_176:
[----:B-1----:R1:W2:Y:S02]  /*9550*/  SYNCS.PHASECHK.TRANS64.TRYWAIT P0, [R0+URZ], R3 ;  /* 0x00000003000075a7 */ /* 0x0022a400080011ff */
[----:B--2---:R-:W-:Y:S05]  /*9560*/  @!P0 NANOSLEEP.SYNCS 0x989680 ;  /* 0x009896800000895d */ /* 0x004fea0003900000 */
[----:B------:R-:W2:Y:S02]  /*9570*/  @!P0 SYNCS.PHASECHK.TRANS64 P0, [R0+URZ], R3 ;  /* 0x00000003000085a7 */ /* 0x000ea400080010ff */
[----:B--2---:R-:W-:Y:S05]  /*9580*/  @!P0 BRA `(.L_x_176) ;  /* 0xfffffffc00f08947 */ /* 0x004fea000383ffff */
[----:B------:R-:W-:Y:S05]  /*9590*/  BRA `(.L_x_177) ;  /* 0xffffff9c00c87947 */ /* 0x000fea000383ffff */
.L_x_58:
[----:B------:R-:W-:-:S07]  /*95a0*/  MOV R0, UR5 ;  /* 0x0000000500007c02 */ /* 0x000fce0008000f00 */
.L_x_178:
[----:B-1----:R1:W2:Y:S02]  /*95b0*/  SYNCS.PHASECHK.TRANS64.TRYWAIT P0, [R0+URZ], R3 ;  /* 0x00000003000075a7 */ /* 0x0022a400080011ff */
[----:B--2---:R-:W-:Y:S05]  /*95c0*/  @!P0 NANOSLEEP.SYNCS 0x989680 ;  /* 0x009896800000895d */ /* 0x004fea0003900000 */
[----:B------:R-:W2:Y:S02]  /*95d0*/  @!P0 SYNCS.PHASECHK.TRANS64 P0, [R0+URZ], R3 ;  /* 0x00000003000085a7 */ /* 0x000ea400080010ff */
[----:B--2---:R-:W-:Y:S05]  /*95e0*/  @!P0 BRA `(.L_x_178) ;  /* 0xfffffffc00f08947 */ /* 0x004fea000383ffff */
[----:B------:R-:W-:Y:S05]  /*95f0*/  BRA `(.L_x_179) ;  /* 0xffffff9c00d47947 */ /* 0x000fea000383ffff */
.L_x_59:
[----:B------:R-:W-:-:S07]  /*9600*/  MOV R0, UR5 ;  /* 0x0000000500007c02 */ /* 0x000fce0008000f00 */
.L_x_180:
[----:B-1----:R1:W2:Y:S02]  /*9610*/  SYNCS.PHASECHK.TRANS64.TRYWAIT P0, [R0+URZ], R3 ;  /* 0x00000003000075a7 */ /* 0x0022a400080011ff */
[----:B--2---:R-:W-:Y:S05]  /*9620*/  @!P0 NANOSLEEP.SYNCS 0x989680 ;  /* 0x009896800000895d */ /* 0x004fea0003900000 */
[----:B------:R-:W2:Y:S02]  /*9630*/  @!P0 SYNCS.PHASECHK.TRANS64 P0, [R0+URZ], R3 ;  /* 0x00000003000085a7 */ /* 0x000ea400080010ff */
[----:B--2---:R-:W-:Y:S05]  /*9640*/  @!P0 BRA `(.L_x_180) ;  /* 0xfffffffc00f08947 */ /* 0x004fea000383ffff */
[----:B------:R-:W-:Y:S05]  /*9650*/  BRA `(.L_x_181) ;  /* 0xffffff9c00e07947 */ /* 0x000fea000383ffff */
.L_x_60:
[----:B------:R-:W-:-:S07]  /*9660*/  MOV R0, UR5 ;  /* 0x0000000500007c02 */ /* 0x000fce0008000f00 */
.L_x_182:
[----:B-1----:R1:W2:Y:S02]  /*9670*/  SYNCS.PHASECHK.TRANS64.TRYWAIT P0, [R0+URZ], R3 ;  /* 0x00000003000075a7 */ /* 0x0022a400080011ff */
[----:B--2---:R-:W-:Y:S05]  /*9680*/  @!P0 NANOSLEEP.SYNCS 0x989680 ;  /* 0x009896800000895d */ /* 0x004fea0003900000 */
[----:B------:R-:W2:Y:S02]  /*9690*/  @!P0 SYNCS.PHASECHK.TRANS64 P0, [R0+URZ], R3 ;  /* 0x00000003000085a7 */ /* 0x000ea400080010ff */
[----:B--2---:R-:W-:Y:S05]  /*96a0*/  @!P0 BRA `(.L_x_182) ;  /* 0xfffffffc00f08947 */ /* 0x004fea000383ffff */
[----:B------:R-:W-:Y:S05]  /*96b0*/  BRA `(.L_x_183) ;  /* 0xffffff9c00ec7947 */ /* 0x000fea000383ffff */
.L_x_61:
[----:B------:R-:W-:-:S07]  /*96c0*/  MOV R0, UR5 ;  /* 0x0000000500007c02 */ /* 0x000fce0008000f00 */
.L_x_184:
[----:B-1----:R1:W2:Y:S02]  /*96d0*/  SYNCS.PHASECHK.TRANS64.TRYWAIT P0, [R0+URZ], R3 ;  /* 0x00000003000075a7 */ /* 0x0022a400080011ff */
[----:B--2---:R-:W-:Y:S05]  /*96e0*/  @!P0 NANOSLEEP.SYNCS 0x989680 ;  /* 0x009896800000895d */ /* 0x004fea0003900000 */
[----:B------:R-:W2:Y:S02]  /*96f0*/  @!P0 SYNCS.PHASECHK.TRANS64 P0, [R0+URZ], R3 ;  /* 0x00000003000085a7 */ /* 0x000ea400080010ff */
[----:B--2---:R-:W-:Y:S05]  /*9700*/  @!P0 BRA `(.L_x_184) ;  /* 0xfffffffc00f08947 */ /* 0x004fea000383ffff */
[----:B------:R-:W-:Y:S05]  /*9710*/  BRA `(.L_x_185) ;  /* 0xffffff9c00f87947 */ /* 0x000fea000383ffff */
.L_x_62:
[----:B------:R-:W-:-:S07]  /*9720*/  MOV R0, UR5 ;  /* 0x0000000500007c02 */ /* 0x000fce0008000f00 */
.L_x_186:
[----:B-1----:R1:W2:Y:S02]  /*9730*/  SYNCS.PHASECHK.TRANS64.TRYWAIT P0, [R0+URZ], R3 ;  /* 0x00000003000075a7 */ /* 0x0022a400080011ff */
[----:B--2---:R-:W-:Y:S05]  /*9740*/  @!P0 NANOSLEEP.SYNCS 0x989680 ;  /* 0x009896800000895d */ /* 0x004fea0003900000 */
[----:B------:R-:W2:Y:S02]  /*9750*/  @!P0 SYNCS.PHASECHK.TRANS64 P0, [R0+URZ], R3 ;  /* 0x00000003000085a7 */ /* 0x000ea400080010ff */
[----:B--2---:R-:W-:Y:S05]  /*9760*/  @!P0 BRA `(.L_x_186) ;  /* 0xfffffffc00f08947 */ /* 0x004fea000383ffff */
[----:B------:R-:W-:Y:S05]  /*9770*/  BRA `(.L_x_187) ;  /* 0xffffffa000047947 */ /* 0x000fea000383ffff */
.L_x_63:
[----:B------:R-:W-:-:S07]  /*9780*/  MOV R0, UR5 ;  /* 0x0000000500007c02 */ /* 0x000fce0008000f00 */
.L_x_188:
[----:B-1----:R1:W2:Y:S02]  /*9790*/  SYNCS.PHASECHK.TRANS64.TRYWAIT P0, [R0+URZ], R3 ;  /* 0x00000003000075a7 */ /* 0x0022a400080011ff */
[----:B--2---:R-:W-:Y:S05]  /*97a0*/  @!P0 NANOSLEEP.SYNCS 0x989680 ;  /* 0x009896800000895d */ /* 0x004fea0003900000 */
[----:B------:R-:W2:Y:S02]  /*97b0*/  @!P0 SYNCS.PHASECHK.TRANS64 P0, [R0+URZ], R3 ;  /* 0x00000003000085a7 */ /* 0x000ea400080010ff */
[----:B--2---:R-:W-:Y:S05]  /*97c0*/  @!P0 BRA `(.L_x_188) ;  /* 0xfffffffc00f08947 */ /* 0x004fea000383ffff */
[----:B------:R-:W-:Y:S05]  /*97d0*/  BRA `(.L_x_189) ;  /* 0xffffffa000107947 */ /* 0x000fea000383ffff */
.L_x_64:
[----:B------:R-:W-:-:S07]  /*97e0*/  MOV R0, UR5 ;  /* 0x0000000500007c02 */ /* 0x000fce0008000f00 */
.L_x_190:
[----:B-1----:R1:W2:Y:S02]  /*97f0*/  SYNCS.PHASECHK.TRANS64.TRYWAIT P0, [R0+URZ], R3 ;  /* 0x00000003000075a7 */ /* 0x0022a400080011ff */
[----:B--2---:R-:W-:Y:S05]  /*9800*/  @!P0 NANOSLEEP.SYNCS 0x989680 ;  /* 0x009896800000895d */ /* 0x004fea0003900000 */
[----:B------:R-:W2:Y:S02]  /*9810*/  @!P0 SYNCS.PHASECHK.TRANS64 P0, [R0+URZ], R3 ;  /* 0x00000003000085a7 */ /* 0x000ea400080010ff */
[----:B--2---:R-:W-:Y:S05]  /*9820*/  @!P0 BRA `(.L_x_190) ;  /* 0xfffffffc00f08947 */ /* 0x004fea000383ffff */
[----:B------:R-:W-:Y:S05]  /*9830*/  BRA `(.L_x_191) ;  /* 0xffffffa0001c7947 */ /* 0x000fea000383ffff */
.L_x_65:
[----:B------:R-:W-:-:S07]  /*9840*/  MOV R0, UR5 ;  /* 0x0000000500007c02 */ /* 0x000fce0008000f00 */
.L_x_192:
[----:B-1----:R1:W2:Y:S02]  /*9850*/  SYNCS.PHASECHK.TRANS64.TRYWAIT P0, [R0+URZ], R3 ;  /* 0x00000003000075a7 */ /* 0x0022a400080011ff */
[----:B--2---:R-:W-:Y:S05]  /*9860*/  @!P0 NANOSLEEP.SYNCS 0x989680 ;  /* 0x009896800000895d */ /* 0x004fea0003900000 */
[----:B------:R-:W2:Y:S02]  /*9870*/  @!P0 SYNCS.PHASECHK.TRANS64 P0, [R0+URZ], R3 ;  /* 0x00000003000085a7 */ /* 0x000ea400080010ff */
[----:B--2---:R-:W-:Y:S05]  /*9880*/  @!P0 BRA `(.L_x_192) ;  /* 0xfffffffc00f08947 */ /* 0x004fea000383ffff */
[----:B------:R-:W-:Y:S05]  /*9890*/  BRA `(.L_x_193) ;  /* 0xffffffa000287947 */ /* 0x000fea000383ffff */
.L_x_66:
[----:B------:R-:W-:-:S07]  /*98a0*/  MOV R0, UR5 ;  /* 0x0000000500007c02 */ /* 0x000fce0008000f00 */
.L_x_194:
[----:B-1----:R1:W2:Y:S02]  /*98b0*/  SYNCS.PHASECHK.TRANS64.TRYWAIT P0, [R0+URZ], R3 ;  /* 0x00000003000075a7 */ /* 0x0022a400080011ff */
[----:B--2---:R-:W-:Y:S05]  /*98c0*/  @!P0 NANOSLEEP.SYNCS 0x989680 ;  /* 0x009896800000895d */ /* 0x004fea0003900000 */
[----:B------:R-:W2:Y:S02]  /*98d0*/  @!P0 SYNCS.PHASECHK.TRANS64 P0, [R0+URZ], R3 ;  /* 0x00000003000085a7 */ /* 0x000ea400080010ff */
[----:B--2---:R-:W-:Y:S05]  /*98e0*/  @!P0 BRA `(.L_x_194) ;  /* 0xfffffffc00f08947 */ /* 0x004fea000383ffff */
[----:B------:R-:W-:Y:S05]  /*98f0*/  BRA `(.L_x_195) ;  /* 0xffffffa000347947 */ /* 0x000fea000383ffff */
.L_x_67:
[----:B------:R-:W-:-:S07]  /*9900*/  MOV R0, UR5 ;  /* 0x0000000500007c02 */ /* 0x000fce0008000f00 */
.L_x_196:
[----:B-1----:R1:W2:Y:S02]  /*9910*/  SYNCS.PHASECHK.TRANS64.TRYWAIT P0, [R0+URZ], R3 ;  /* 0x00000003000075a7 */ /* 0x0022a400080011ff */
[----:B--2---:R-:W-:Y:S05]  /*9920*/  @!P0 NANOSLEEP.SYNCS 0x989680 ;  /* 0x009896800000895d */ /* 0x004fea0003900000 */
[----:B------:R-:W2:Y:S02]  /*9930*/  @!P0 SYNCS.PHASECHK.TRANS64 P0, [R0+URZ], R3 ;  /* 0x00000003000085a7 */ /* 0x000ea400080010ff */
[----:B--2---:R-:W-:Y:S05]  /*9940*/  @!P0 BRA `(.L_x_196) ;  /* 0xfffffffc00f08947 */ /* 0x004fea000383ffff */
[----:B------:R-:W-:Y:S05]  /*9950*/  BRA `(.L_x_197) ;  /* 0xffffffa000407947 */ /* 0x000fea000383ffff */
.L_x_68:
[----:B------:R-:W-:-:S07]  /*9960*/  MOV R0, UR5 ;  /* 0x0000000500007c02 */ /* 0x000fce0008000f00 */
.L_x_198:
[----:B-1----:R1:W2:Y:S02]  /*9970*/  SYNCS.PHASECHK.TRANS64.TRYWAIT P0, [R0+URZ], R3 ;  /* 0x00000003000075a7 */ /* 0x0022a400080011ff */
[----:B--2---:R-:W-:Y:S05]  /*9980*/  @!P0 NANOSLEEP.SYNCS 0x989680 ;  /* 0x009896800000895d */ /* 0x004fea0003900000 */
[----:B------:R-:W2:Y:S02]  /*9990*/  @!P0 SYNCS.PHASECHK.TRANS64 P0, [R0+URZ], R3 ;  /* 0x00000003000085a7 */ /* 0x000ea400080010ff */
[----:B--2---:R-:W-:Y:S05]  /*99a0*/  @!P0 BRA `(.L_x_198) ;  /* 0xfffffffc00f08947 */ /* 0x004fea000383ffff */
[----:B------:R-:W-:Y:S05]  /*99b0*/  BRA `(.L_x_199) ;  /* 0xffffffa0004c7947 */ /* 0x000fea000383ffff */
.L_x_71:
[----:B--2---:R2:W3:Y:S02]  /*99c0*/  SYNCS.PHASECHK.TRANS64.TRYWAIT P0, [R2+URZ+0x230], R5 ;  /* 0x00023005020075a7 */ /* 0x0044e400080011ff */
[----:B---3--:R-:W-:Y:S05]  /*99d0*/  @!P0 NANOSLEEP.SYNCS 0x989680 ;  /* 0x009896800000895d */ /* 0x008fea0003900000 */
[----:B------:R-:W3:Y:S02]  /*99e0*/  @!P0 SYNCS.PHASECHK.TRANS64 P0, [R2+URZ+0x230], R5 ;  /* 0x00023005020085a7 */ /* 0x000ee400080010ff */
[----:B---3--:R-:W-:Y:S05]  /*99f0*/  @!P0 BRA `(.L_x_71) ;  /* 0xfffffffc00f08947 */ /* 0x008fea000383ffff */
[----:B------:R-:W-:Y:S05]  /*9a00*/  BRA `(.L_x_200) ;  /* 0xffffffa000a87947 */ /* 0x000fea000383ffff */
.L_x_72:
[----:B------:R-:W-:-:S07]  /*9a10*/  MOV R2, UR4 ;  /* 0x0000000400027c02 */ /* 0x000fce0008000f00 */
.L_x_201:
[----:B--2---:R2:W3:Y:S02]  /*9a20*/  SYNCS.PHASECHK.TRANS64.TRYWAIT P0, [R2+URZ+0x1e0], R5 ;  /* 0x0001e005020075a7 */ /* 0x0044e400080011ff */
[----:B---3--:R-:W-:Y:S05]  /*9a30*/  @!P0 NANOSLEEP.SYNCS 0x989680 ;  /* 0x009896800000895d */ /* 0x008fea0003900000 */
[----:B------:R-:W3:Y:S02]  /*9a40*/  @!P0 SYNCS.PHASECHK.TRANS64 P0, [R2+URZ+0x1e0], R5 ;  /* 0x0001e005020085a7 */ /* 0x000ee400080010ff */
[----:B---3--:R-:W-:Y:S05]  /*9a50*/  @!P0 BRA `(.L_x_201) ;  /* 0xfffffffc00f08947 */ /* 0x008fea000383ffff */
[----:B------:R-:W-:Y:S05]  /*9a60*/  BRA `(.L_x_202) ;  /* 0xffffffa000b87947 */ /* 0x000fea000383ffff */
.L_x_73:
[----:B--2---:R2:W3:Y:S02]  /*9a70*/  SYNCS.PHASECHK.TRANS64.TRYWAIT P1, [R2+URZ+0x1d0], R5 ;  /* 0x0001d005020075a7 */ /* 0x0044e400080211ff */
[----:B---3--:R-:W-:Y:S05]  /*9a80*/  @!P1 NANOSLEEP.SYNCS 0x989680 ;  /* 0x009896800000995d */ /* 0x008fea0003900000 */
[----:B------:R-:W3:Y:S02]  /*9a90*/  @!P1 SYNCS.PHASECHK.TRANS64 P1, [R2+URZ+0x1d0], R5 ;  /* 0x0001d005020095a7 */ /* 0x000ee400080210ff */
[----:B---3--:R-:W-:Y:S05]  /*9aa0*/  @!P1 BRA `(.L_x_73) ;  /* 0xfffffffc00f09947 */ /* 0x008fea000383ffff */
[----:B------:R-:W-:Y:S05]  /*9ab0*/  BRA `(.L_x_203) ;  /* 0xffffffa000e87947 */ /* 0x000fea000383ffff */
.L_x_76:
[----:B------:R-:W-:-:S07]  /*9ac0*/  MOV R0, UR4 ;  /* 0x0000000400007c02 */ /* 0x000fce0008000f00 */
.L_x_204:
[----:B--2---:R2:W3:Y:S02]  /*9ad0*/  SYNCS.PHASECHK.TRANS64.TRYWAIT P0, [R0+URZ+0x1e0], R3 ;  /* 0x0001e003000075a7 */ /* 0x0044e400080011ff */
[----:B---3--:R-:W-:Y:S05]  /*9ae0*/  @!P0 NANOSLEEP.SYNCS 0x989680 ;  /* 0x009896800000895d */ /* 0x008fea0003900000 */
[----:B------:R-:W3:Y:S02]  /*9af0*/  @!P0 SYNCS.PHASECHK.TRANS64 P0, [R0+URZ+0x1e0], R3 ;  /* 0x0001e003000085a7 */ /* 0x000ee400080010ff */
[----:B---3--:R-:W-:Y:S05]  /*9b00*/  @!P0 BRA `(.L_x_204) ;  /* 0xfffffffc00f08947 */ /* 0x008fea000383ffff */
[----:B------:R-:W-:Y:S05]  /*9b10*/  BRA `(.L_x_75) ;  /* 0xffffffa4003c7947 */ /* 0x000fea000383ffff */
.L_x_85:
[----:B--2---:R-:W-:-:S04]  /*9b20*/  MOV R0, UR5 ;  /* 0x0000000500007c02 */ /* 0x004fc80008000f00 */
[----:B------:R2:W3:Y:S03]  /*9b30*/  SYNCS.PHASECHK.TRANS64.TRYWAIT P0, [R0+URZ+0x8], R7 ;  /* 0x00000807000075a7 */ /* 0x0004e600080011ff */
[----:B---3--:R-:W-:Y:S05]  /*9b40*/  @!P0 NANOSLEEP.SYNCS 0x989680 ;  /* 0x009896800000895d */ /* 0x008fea0003900000 */
[----:B------:R-:W3:Y:S02]  /*9b50*/  @!P0 SYNCS.PHASECHK.TRANS64 P0, [R0+URZ+0x8], R7 ;  /* 0x00000807000085a7 */ /* 0x000ee400080010ff */
[----:B---3--:R-:W-:Y:S05]  /*9b60*/  @!P0 BRA `(.L_x_85) ;  /* 0xfffffffc00ec8947 */ /* 0x008fea000383ffff */
[----:B------:R-:W-:Y:S05]  /*9b70*/  BRA `(.L_x_84) ;  /* 0xffffffa400f07947 */ /* 0x000fea000383ffff */
.L_x_87:
[----:B------:R-:W-:Y:S01]  /*9b80*/  BSSY B0, `(.L_x_205) ;  /* 0x0000006000007945 */ /* 0x000fe20003800000 */
[----:B------:R-:W-:-:S07]  /*9b90*/  MOV R15, 0xffffffff ;  /* 0xffffffff000f7802 */ /* 0x000fce0000000f00 */
[----:B-12--5:R-:W-:Y:S05]  /*9ba0*/  WARPSYNC.COLLECTIVE R15, `(.L_x_206) ;  /* 0x000000000f0c7348 */ /* 0x026fea0003c00000 */
[----:B------:R-:W-:Y:S02]  /*9bb0*/  ELECT P6, UR79, PT ;  /* 0x00000000004f782f */ /* 0x000fe400038c0000 */
[----:B------:R-:W-:Y:S01]  /*9bc0*/  MOV R14, UR79 ;  /* 0x0000004f000e7c02 */ /* 0x000fe20008000f00 */
[----:B-12--5:R-:W-:Y:S10]  /*9bd0*/  ENDCOLLECTIVE ;  /* 0x000000000000791b */ /* 0x026ff40003800000 */
.L_x_206:
[----:B------:R-:W-:Y:S05]  /*9be0*/  BSYNC B0 ;  /* 0x0000000000007941 */ /* 0x000fea0003800000 */
.L_x_205:
[----:B------:R-:W-:Y:S05]  /*9bf0*/  BRA `(.L_x_207) ;  /* 0xffffffa800207947 */ /* 0x000fea000383ffff */
.L_x_89:
[----:B--2---:R-:W-:-:S04]  /*9c00*/  MOV R0, UR5 ;  /* 0x0000000500007c02 */ /* 0x004fc80008000f00 */
[----:B------:R2:W3:Y:S03]  /*9c10*/  SYNCS.PHASECHK.TRANS64.TRYWAIT P0, [R0+URZ+0x8], R5 ;  /* 0x00000805000075a7 */ /* 0x0004e600080011ff */
[----:B---3--:R-:W-:Y:S05]  /*9c20*/  @!P0 NANOSLEEP.SYNCS 0x989680 ;  /* 0x009896800000895d */ /* 0x008fea0003900000 */
[----:B------:R-:W3:Y:S02]  /*9c30*/  @!P0 SYNCS.PHASECHK.TRANS64 P0, [R0+URZ+0x8], R5 ;  /* 0x00000805000085a7 */ /* 0x000ee400080010ff */
[----:B---3--:R-:W-:Y:S05]  /*9c40*/  @!P0 BRA `(.L_x_89) ;  /* 0xfffffffc00ec8947 */ /* 0x008fea000383ffff */
[----:B------:R-:W-:Y:S05]  /*9c50*/  BRA `(.L_x_88) ;  /* 0xffffffa800247947 */ /* 0x000fea000383ffff */
.L_x_90:
[----:B-1----:R1:W2:Y:S02]  /*9c60*/  SYNCS.PHASECHK.TRANS64.TRYWAIT P0, [R0+URZ+0x1d0], R5 ;  /* 0x0001d005000075a7 */ /* 0x0022a400080011ff */
[----:B--2---:R-:W-:Y:S05]  /*9c70*/  @!P0 NANOSLEEP.SYNCS 0x989680 ;  /* 0x009896800000895d */ /* 0x004fea0003900000 */
[----:B------:R-:W2:Y:S02]  /*9c80*/  @!P0 SYNCS.PHASECHK.TRANS64 P0, [R0+URZ+0x1d0], R5 ;  /* 0x0001d005000085a7 */ /* 0x000ea400080010ff */
[----:B--2---:R-:W-:Y:S05]  /*9c90*/  @!P0 BRA `(.L_x_90) ;  /* 0xfffffffc00f08947 */ /* 0x004fea000383ffff */
[----:B------:R-:W-:Y:S05]  /*9ca0*/  BRA `(.L_x_208) ;  /* 0xffffffac00007947 */ /* 0x000fea000383ffff */
.L_x_92:
[----:B------:R-:W-:-:S07]  /*9cb0*/  MOV R0, UR23 ;  /* 0x0000001700007c02 */ /* 0x000fce0008000f00 */
.L_x_209:
[----:B-1----:R1:W2:Y:S02]  /*9cc0*/  SYNCS.PHASECHK.TRANS64.TRYWAIT P0, [R0+URZ+0x210], R5 ;  /* 0x00021005000075a7 */ /* 0x0022a400080011ff */
[----:B--2---:R-:W-:Y:S05]  /*9cd0*/  @!P0 NANOSLEEP.SYNCS 0x989680 ;  /* 0x009896800000895d */ /* 0x004fea0003900000 */
[----:B------:R-:W2:Y:S02]  /*9ce0*/  @!P0 SYNCS.PHASECHK.TRANS64 P0, [R0+URZ+0x210], R5 ;  /* 0x00021005000085a7 */ /* 0x000ea400080010ff */
[----:B--2---:R-:W-:Y:S05]  /*9cf0*/  @!P0 BRA `(.L_x_209) ;  /* 0xfffffffc00f08947 */ /* 0x004fea000383ffff */
[----:B------:R-:W-:Y:S05]  /*9d00*/  BRA `(.L_x_210) ;  /* 0xffffffac004c7947 */ /* 0x000fea000383ffff */
.L_x_95:
[----:B------:R-:W-:Y:S07]  /*9d10*/  MOV R0, UR5 ;  /* 0x0000000500007c02 */ /* 0x000fee0008000f00 */
.L_x_211:
[----:B-1----:R1:W2:Y:S02]  /*9d20*/  SYNCS.PHASECHK.TRANS64.TRYWAIT P0, [R0+URZ], R5 ;  /* 0x00000005000075a7 */ /* 0x0022a400080011ff */
[----:B--2---:R-:W-:Y:S05]  /*9d30*/  @!P0 NANOSLEEP.SYNCS 0x989680 ;  /* 0x009896800000895d */ /* 0x004fea0003900000 */
[----:B------:R-:W2:Y:S02]  /*9d40*/  @!P0 SYNCS.PHASECHK.TRANS64 P0, [R0+URZ], R5 ;  /* 0x00000005000085a7 */ /* 0x000ea400080010ff */
[----:B--2---:R-:W-:Y:S05]  /*9d50*/  @!P0 BRA `(.L_x_211) ;  /* 0xfffffffc00f08947 */ /* 0x004fea000383ffff */
[----:B------:R-:W-:Y:S05]  /*9d60*/  BRA `(.L_x_94) ;  /* 0xffffffac00607947 */ /* 0x000fea000383ffff */
.L_x_99:
[----:B-1----:R-:W-:-:S07]  /*9d70*/  MOV R0, UR4 ;  /* 0x0000000400007c02 */ /* 0x002fce0008000f00 */
.L_x_212:
[----:B-1----:R1:W2:Y:S02]  /*9d80*/  SYNCS.PHASECHK.TRANS64.TRYWAIT P0, [R0+URZ], R3 ;  /* 0x00000003000075a7 */ /* 0x0022a400080011ff */
[----:B--2---:R-:W-:Y:S05]  /*9d90*/  @!P0 NANOSLEEP.SYNCS 0x989680 ;  /* 0x009896800000895d */ /* 0x004fea0003900000 */
[----:B------:R-:W2:Y:S02]  /*9da0*/  @!P0 SYNCS.PHASECHK.TRANS64 P0, [R0+URZ], R3 ;  /* 0x00000003000085a7 */ /* 0x000ea400080010ff */
[----:B--2---:R-:W-:Y:S05]  /*9db0*/  @!P0 BRA `(.L_x_212) ;  /* 0xfffffffc00f08947 */ /* 0x004fea000383ffff */
[----:B------:R-:W-:Y:S05]  /*9dc0*/  BRA `(.L_x_213) ;  /* 0xffffffb0002c7947 */ /* 0x000fea000383ffff */
.L_x_100:
[----:B------:R-:W-:-:S07]  /*9dd0*/  MOV R0, UR5 ;  /* 0x0000000500007c02 */ /* 0x000fce0008000f00 */
.L_x_214:
[----:B-1----:R1:W2:Y:S02]  /*9de0*/  SYNCS.PHASECHK.TRANS64.TRYWAIT P0, [R0+URZ], R3 ;  /* 0x00000003000075a7 */ /* 0x0022a400080011ff */
[----:B--2---:R-:W-:Y:S05]  /*9df0*/  @!P0 NANOSLEEP.SYNCS 0x989680 ;  /* 0x009896800000895d */ /* 0x004fea0003900000 */
[----:B------:R-:W2:Y:S02]  /*9e00*/  @!P0 SYNCS.PHASECHK.TRANS64 P0, [R0+URZ], R3 ;  /* 0x00000003000085a7 */ /* 0x000ea400080010ff */
[----:B--2---:R-:W-:Y:S05]  /*9e10*/  @!P0 BRA `(.L_x_214) ;  /* 0xfffffffc00f08947 */ /* 0x004fea000383ffff */
[----:B------:R-:W-:Y:S05]  /*9e20*/  BRA `(.L_x_215) ;  /* 0xffffffb000387947 */ /* 0x000fea000383ffff */
.L_x_101:
[----:B------:R-:W-:-:S07]  /*9e30*/  MOV R0, UR5 ;  /* 0x0000000500007c02 */ /* 0x000fce0008000f00 */
.L_x_216:
[----:B-1----:R1:W2:Y:S02]  /*9e40*/  SYNCS.PHASECHK.TRANS64.TRYWAIT P0, [R0+URZ], R3 ;  /* 0x00000003000075a7 */ /* 0x0022a400080011ff */
[----:B--2---:R-:W-:Y:S05]  /*9e50*/  @!P0 NANOSLEEP.SYNCS 0x989680 ;  /* 0x009896800000895d */ /* 0x004fea0003900000 */
[----:B------:R-:W2:Y:S02]  /*9e60*/  @!P0 SYNCS.PHASECHK.TRANS64 P0, [R0+URZ], R3 ;  /* 0x00000003000085a7 */ /* 0x000ea400080010ff */
[----:B--2---:R-:W-:Y:S05]  /*9e70*/  @!P0 BRA `(.L_x_216) ;  /* 0xfffffffc00f08947 */ /* 0x004fea000383ffff */
[----:B------:R-:W-:Y:S05]  /*9e80*/  BRA `(.L_x_217) ;  /* 0xffffffb000447947 */ /* 0x000fea000383ffff */
.L_x_104:
[----:B------:R-:W-:-:S07]  /*9e90*/  MOV R0, UR17 ;  /* 0x0000001100007c02 */ /* 0x000fce0008000f00 */
.L_x_218:
[----:B-1----:R1:W2:Y:S02]  /*9ea0*/  SYNCS.PHASECHK.TRANS64.TRYWAIT P1, [R0+URZ+0x250], R3 ;  /* 0x00025003000075a7 */ /* 0x0022a400080211ff */
[----:B--2---:R-:W-:Y:S05]  /*9eb0*/  @!P1 NANOSLEEP.SYNCS 0x989680 ;  /* 0x009896800000995d */ /* 0x004fea0003900000 */
[----:B------:R-:W2:Y:S02]  /*9ec0*/  @!P1 SYNCS.PHASECHK.TRANS64 P1, [R0+URZ+0x250], R3 ;  /* 0x00025003000095a7 */ /* 0x000ea400080210ff */
[----:B--2---:R-:W-:Y:S05]  /*9ed0*/  @!P1 BRA `(.L_x_218) ;  /* 0xfffffffc00f09947 */ /* 0x004fea000383ffff */
[----:B------:R-:W-:Y:S05]  /*9ee0*/  BRA `(.L_x_219) ;  /* 0xffffffb000907947 */ /* 0x000fea000383ffff */
.L_x_109:
[----:B---3--:R3:W4:Y:S02]  /*9ef0*/  SYNCS.PHASECHK.TRANS64.TRYWAIT P0, [R12+URZ+0x1d0], R9 ;  /* 0x0001d0090c0075a7 */ /* 0x00872400080011ff */
[----:B----4-:R-:W-:Y:S05]  /*9f00*/  @!P0 NANOSLEEP.SYNCS 0x989680 ;  /* 0x009896800000895d */ /* 0x010fea0003900000 */
[----:B------:R-:W4:Y:S02]  /*9f10*/  @!P0 SYNCS.PHASECHK.TRANS64 P0, [R12+URZ+0x1d0], R9 ;  /* 0x0001d0090c0085a7 */ /* 0x000f2400080010ff */
[----:B----4-:R-:W-:Y:S05]  /*9f20*/  @!P0 BRA `(.L_x_109) ;  /* 0xfffffffc00f08947 */ /* 0x010fea000383ffff */
[----:B------:R-:W-:Y:S05]  /*9f30*/  BRA `(.L_x_220) ;  /* 0xffffffb400b07947 */ /* 0x000fea000383ffff */
.L_x_112:
[----:B------:R-:W-:Y:S07]  /*9f40*/  MOV R0, UR21 ;  /* 0x0000001500007c02 */ /* 0x000fee0008000f00 */
.L_x_221:
[----:B-1----:R1:W3:Y:S02]  /*9f50*/  SYNCS.PHASECHK.TRANS64.TRYWAIT P2, [R0+URZ+0x1c8], R11 ;  /* 0x0001c80b000075a7 */ /* 0x0022e400080411ff */
[----:B---3--:R-:W-:Y:S05]  /*9f60*/  @!P2 NANOSLEEP.SYNCS 0x989680 ;  /* 0x009896800000a95d */ /* 0x008fea0003900000 */
[----:B------:R-:W3:Y:S02]  /*9f70*/  @!P2 SYNCS.PHASECHK.TRANS64 P2, [R0+URZ+0x1c8], R11 ;  /* 0x0001c80b0000a5a7 */ /* 0x000ee400080410ff */
[----:B---3--:R-:W-:Y:S05]  /*9f80*/  @!P2 BRA `(.L_x_221) ;  /* 0xfffffffc00f0a947 */ /* 0x008fea000383ffff */
[----:B------:R-:W-:Y:S05]  /*9f90*/  BRA `(.L_x_111) ;  /* 0xffffffbc00187947 */ /* 0x000fea000383ffff */
.L_x_115:
[----:B---3--:R-:W-:Y:S07]  /*9fa0*/  MOV R0, UR21 ;  /* 0x0000001500007c02 */ /* 0x008fee0008000f00 */
.L_x_222:
[----:B-1----:R1:W3:Y:S02]  /*9fb0*/  SYNCS.PHASECHK.TRANS64.TRYWAIT P0, [R0+URZ+0x1b0], R9 ;  /* 0x0001b009000075a7 */ /* 0x0022e400080011ff */
[----:B---3--:R-:W-:Y:S05]  /*9fc0*/  @!P0 NANOSLEEP.SYNCS 0x989680 ;  /* 0x009896800000895d */ /* 0x008fea0003900000 */
[----:B------:R-:W3:Y:S02]  /*9fd0*/  @!P0 SYNCS.PHASECHK.TRANS64 P0, [R0+URZ+0x1b0], R9 ;  /* 0x0001b009000085a7 */ /* 0x000ee400080010ff */
[----:B---3--:R-:W-:Y:S05]  /*9fe0*/  @!P0 BRA `(.L_x_222) ;  /* 0xfffffffc00f08947 */ /* 0x008fea000383ffff */
[----:B------:R-:W-:Y:S05]  /*9ff0*/  BRA `(.L_x_223) ;  /* 0xffffffbc00747947 */ /* 0x000fea000383ffff */
.L_x_116:
[----:B------:R-:W-:Y:S07]  /*a000*/  MOV R0, UR21 ;  /* 0x0000001500007c02 */ /* 0x000fee0008000f00 */
.L_x_224:
[----:B-1----:R1:W3:Y:S02]  /*a010*/  SYNCS.PHASECHK.TRANS64.TRYWAIT P0, [R0+URZ+0x1b8], R9 ;  /* 0x0001b809000075a7 */ /* 0x0022e400080011ff */
[----:B---3--:R-:W-:Y:S05]  /*a020*/  @!P0 NANOSLEEP.SYNCS 0x989680 ;  /* 0x009896800000895d */ /* 0x008fea0003900000 */
[----:B------:R-:W3:Y:S02]  /*a030*/  @!P0 SYNCS.PHASECHK.TRANS64 P0, [R0+URZ+0x1b8], R9 ;  /* 0x0001b809000085a7 */ /* 0x000ee400080010ff */
[----:B---3--:R-:W-:Y:S05]  /*a040*/  @!P0 BRA `(.L_x_224) ;  /* 0xfffffffc00f08947 */ /* 0x008fea000383ffff */
[----:B------:R-:W-:Y:S05]  /*a050*/  BRA `(.L_x_225) ;  /* 0xffffffbc00cc7947 */ /* 0x000fea000383ffff */
.L_x_118:
[----:B------:R-:W-:-:S07]  /*a060*/  MOV R0, UR21 ;  /* 0x0000001500007c02 */ /* 0x000fce0008000f00 */
.L_x_226:
[----:B-1----:R1:W4:Y:S02]  /*a070*/  SYNCS.PHASECHK.TRANS64.TRYWAIT P0, [R0+URZ+0x1b0], R3 ;  /* 0x0001b003000075a7 */ /* 0x00232400080011ff */
[----:B----4-:R-:W-:Y:S05]  /*a080*/  @!P0 NANOSLEEP.SYNCS 0x989680 ;  /* 0x009896800000895d */ /* 0x010fea0003900000 */
[----:B------:R-:W4:Y:S02]  /*a090*/  @!P0 SYNCS.PHASECHK.TRANS64 P0, [R0+URZ+0x1b0], R3 ;  /* 0x0001b003000085a7 */ /* 0x000f2400080010ff */
[----:B----4-:R-:W-:Y:S05]  /*a0a0*/  @!P0 BRA `(.L_x_226) ;  /* 0xfffffffc00f08947 */ /* 0x010fea000383ffff */
[----:B------:R-:W-:Y:S05]  /*a0b0*/  BRA `(.L_x_227) ;  /* 0xffffffc000587947 */ /* 0x000fea000383ffff */
.L_x_120:
[----:B--2---:R2:W3:Y:S02]  /*a0c0*/  SYNCS.PHASECHK.TRANS64.TRYWAIT P0, [R3+URZ+0x1d0], R0 ;  /* 0x0001d000030075a7 */ /* 0x0044e400080011ff */
[----:B---3--:R-:W-:Y:S05]  /*a0d0*/  @!P0 NANOSLEEP.SYNCS 0x989680 ;  /* 0x009896800000895d */ /* 0x008fea0003900000 */
[----:B------:R-:W3:Y:S02]  /*a0e0*/  @!P0 SYNCS.PHASECHK.TRANS64 P0, [R3+URZ+0x1d0], R0 ;  /* 0x0001d000030085a7 */ /* 0x000ee400080010ff */
[----:B---3--:R-:W-:Y:S05]  /*a0f0*/  @!P0 BRA `(.L_x_120) ;  /* 0xfffffffc00f08947 */ /* 0x008fea000383ffff */
[----:B------:R-:W-:Y:S05]  /*a100*/  BRA `(.L_x_228) ;  /* 0xffffffc4001c7947 */ /* 0x000fea000383ffff */
.L_x_131:
[----:B-1----:R1:W2:Y:S02]  /*a110*/  SYNCS.PHASECHK.TRANS64.TRYWAIT P1, [R3+URZ+0x1a0], R0 ;  /* 0x0001a000030075a7 */ /* 0x0022a400080211ff */
[----:B--2---:R-:W-:Y:S05]  /*a120*/  @!P1 NANOSLEEP.SYNCS 0x989680 ;  /* 0x009896800000995d */ /* 0x004fea0003900000 */
[----:B------:R-:W2:Y:S02]  /*a130*/  @!P1 SYNCS.PHASECHK.TRANS64 P1, [R3+URZ+0x1a0], R0 ;  /* 0x0001a000030095a7 */ /* 0x000ea400080210ff */
[----:B--2---:R-:W-:Y:S05]  /*a140*/  @!P1 BRA `(.L_x_131) ;  /* 0xfffffffc00f09947 */ /* 0x004fea000383ffff */
[----:B------:R-:W-:Y:S05]  /*a150*/  BRA `(.L_x_130) ;  /* 0xffffffd000747947 */ /* 0x000fea000383ffff */
.L_x_133:
[----:B-1----:R1:W3:Y:S02]  /*a160*/  SYNCS.PHASECHK.TRANS64.TRYWAIT P0, [R92+URZ+0x1f0], R5 ;  /* 0x0001f0055c0075a7 */ /* 0x0022e400080011ff */
[----:B---3--:R-:W-:Y:S05]  /*a170*/  @!P0 NANOSLEEP.SYNCS 0x989680 ;  /* 0x009896800000895d */ /* 0x008fea0003900000 */
[----:B------:R-:W3:Y:S02]  /*a180*/  @!P0 SYNCS.PHASECHK.TRANS64 P0, [R92+URZ+0x1f0], R5 ;  /* 0x0001f0055c0085a7 */ /* 0x000ee400080010ff */
[----:B---3--:R-:W-:Y:S05]  /*a190*/  @!P0 BRA `(.L_x_133) ;  /* 0xfffffffc00f08947 */ /* 0x008fea000383ffff */
[----:B------:R-:W-:Y:S05]  /*a1a0*/  BRA `(.L_x_132) ;  /* 0xffffffd000c87947 */ /* 0x000fea000383ffff */
.L_x_141:
[----:B--2---:R2:W3:Y:S02]  /*a1b0*/  SYNCS.PHASECHK.TRANS64.TRYWAIT P0, [R107+URZ+0x1a0], R2 ;  /* 0x0001a0026b0075a7 */ /* 0x0044e400080011ff */
[----:B---3--:R-:W-:Y:S05]  /*a1c0*/  @!P0 NANOSLEEP.SYNCS 0x989680 ;  /* 0x009896800000895d */ /* 0x008fea0003900000 */
[----:B------:R-:W3:Y:S02]  /*a1d0*/  @!P0 SYNCS.PHASECHK.TRANS64 P0, [R107+URZ+0x1a0], R2 ;  /* 0x0001a0026b0085a7 */ /* 0x000ee400080010ff */
[----:B---3--:R-:W-:Y:S05]  /*a1e0*/  @!P0 BRA `(.L_x_141) ;  /* 0xfffffffc00f08947 */ /* 0x008fea000383ffff */
[----:B------:R-:W-:Y:S05]  /*a1f0*/  BRA `(.L_x_140) ;  /* 0xffffffdc00d07947 */ /* 0x000fea000383ffff */
        .weak           $__internal_0_$__cuda_sm10x_tcgen05_guardrail_trap_col_being_dealloced_not_returned_by_alloc
        .type           $__internal_0_$__cuda_sm10x_tcgen05_guardrail_trap_col_being_dealloced_not_returned_by_alloc,@function
        .size           $__internal_0_$__cuda_sm10x_tcgen05_guardrail_trap_col_being_dealloced_not_returned_by_alloc,($__internal_1_$__cuda_sm10x_tcgen05_guardrail_trap_phase_invalid_during_alloc - $__internal_0_$__cuda_sm10x_tcgen05_guardrail_trap_col_being_dealloced_not_returned_by_alloc)
$__internal_0_$__cuda_sm10x_tcgen05_guardrail_trap_col_being_dealloced_not_returned_by_alloc:
[----:B------:R-:W-:Y:S05]  /*a200*/  BPT.TRAP 0x1 ;  /* 0x000000040000795c */ /* 0x000fea0000300000 */
[----:B------:R-:W-:-:S04]  /*a210*/  HFMA2 R3, -RZ, RZ, 0, 0 ;  /* 0x00000000ff037431 */ /* 0x000fc800000001ff */
[----:B------:R-:W-:Y:S05]  /*a220*/  RET.REL.NODEC R2 `(_ZN7cutlass13device_kernelINS_4gemm6kernel13GemmUniversalIN4cute5tupleIJiiiiEEENS1_10collective13CollectiveMmaINS1_35MainloopSm100TmaUmmaWarpSpecializedILi26ELi2ELi4ENS5_IJNS4_1CILi4EEENSA_ILi2EEENSA_ILi1EEEEEEEENS5_IJNSA_ILi128EEESG_NSA_ILi64EEEEEENS_12float_e4m3_tENS5_IJlSD_lEEESJ_SK_NS4_8TiledMMAINS4_8MMA_AtomIJNS4_10MMA_TraitsINS4_25SM100_MMA_F8F6F4_2x1SM_SSEJSJ_SJ_fSG_SG_NS4_17integral_constantINS4_4UMMA5MajorELSR_0EEESS_NSP_INSQ_7ScaleInELST_0EEESU_EEEEEENS4_6LayoutINS5_IJSD_SD_SD_EEENS5_IJNSA_ILi0EEESZ_SZ_EEEEENS5_IJNS4_10UnderscoreES12_S12_EEEEENS4_28SM100_TMA_2SM_LOAD_MULTICASTENS4_14ComposedLayoutINS4_7SwizzleILi2ELi4ELi3EEENS4_18smem_ptr_flag_bitsILi8EEENSX_INS5_IJNSA_ILi8EEESH_EEENS5_IJSH_SD_EEEEEEEvNS4_8identityES15_S1F_vS1G_EENS_8epilogue10collective18CollectiveEpilogueINS1I_23Sm100TmaWarpSpecializedILi2ELi2ELi32ELb0ELb0EEEJNS5_IJSH_SG_SH_EEENS5_IJNSX_ISH_SD_EENSX_INS5_IJNSA_ILi32EEESC_EEENS5_IJSD_SH_EEEEEEEESJ_SK_SJ_SK_NS1I_6fusion15FusionCallbacksIS1M_NS1U_17LinearCombinationISJ_fSJ_fLNS_15FloatRoundStyleE2EEES1N_S1T_JEEENS4_5SM1004TMEM4LOAD26SM100_TMEM_LOAD_32dp32b32xENS4_13SM90_TMA_LOADENS16_INS17_ILi1ELi4ELi3EEES1A_NSX_INS5_IJS1B_S1P_EEENS5_IJS1P_SD_EEEEEEENS4_39AutoVectorizingCopyWithAssumedAlignmentILi128EEENS4_14SM90_TMA_STOREES29_S2B_S2B_EEEvvEEEEvNT_6ParamsE) ;  /* 0xffffff5c02747950 */ /* 0x000fea0003c3ffff */
        .weak           $__internal_1_$__cuda_sm10x_tcgen05_guardrail_trap_phase_invalid_during_alloc
        .type           $__internal_1_$__cuda_sm10x_tcgen05_guardrail_trap_phase_invalid_during_alloc,@function
        .size           $__internal_1_$__cuda_sm10x_tcgen05_guardrail_trap_phase_invalid_during_alloc,($__internal_2_$__cuda_sm10x_tcgen05_guardrail_trap_unallocated_columns_being_dealloced - $__internal_1_$__cuda_sm10x_tcgen05_guardrail_trap_phase_invalid_during_alloc)
$__internal_1_$__cuda_sm10x_tcgen05_guardrail_trap_phase_invalid_during_alloc:
[----:B------:R-:W-:Y:S05]  /*a230*/  BPT.TRAP 0x1 ;  /* 0x000000040000795c */ /* 0x000fea0000300000 */
[----:B------:R-:W-:-:S04]  /*a240*/  MOV R5, 0x0 ;  /* 0x0000000000057802 */ /* 0x000fc80000000f00 */
[----:B------:R-:W-:Y:S05]  /*a250*/  RET.REL.NODEC R4 `(_ZN7cutlass13device_kernelINS_4gemm6kernel13GemmUniversalIN4cute5tupleIJiiiiEEENS1_10collective13CollectiveMmaINS1_35MainloopSm100TmaUmmaWarpSpecializedILi26ELi2ELi4ENS5_IJNS4_1CILi4EEENSA_ILi2EEENSA_ILi1EEEEEEEENS5_IJNSA_ILi128EEESG_NSA_ILi64EEEEEENS_12float_e4m3_tENS5_IJlSD_lEEESJ_SK_NS4_8TiledMMAINS4_8MMA_AtomIJNS4_10MMA_TraitsINS4_25SM100_MMA_F8F6F4_2x1SM_SSEJSJ_SJ_fSG_SG_NS4_17integral_constantINS4_4UMMA5MajorELSR_0EEESS_NSP_INSQ_7ScaleInELST_0EEESU_EEEEEENS4_6LayoutINS5_IJSD_SD_SD_EEENS5_IJNSA_ILi0EEESZ_SZ_EEEEENS5_IJNS4_10UnderscoreES12_S12_EEEEENS4_28SM100_TMA_2SM_LOAD_MULTICASTENS4_14ComposedLayoutINS4_7SwizzleILi2ELi4ELi3EEENS4_18smem_ptr_flag_bitsILi8EEENSX_INS5_IJNSA_ILi8EEESH_EEENS5_IJSH_SD_EEEEEEEvNS4_8identityES15_S1F_vS1G_EENS_8epilogue10collective18CollectiveEpilogueINS1I_23Sm100TmaWarpSpecializedILi2ELi2ELi32ELb0ELb0EEEJNS5_IJSH_SG_SH_EEENS5_IJNSX_ISH_SD_EENSX_INS5_IJNSA_ILi32EEESC_EEENS5_IJSD_SH_EEEEEEEESJ_SK_SJ_SK_NS1I_6fusion15FusionCallbacksIS1M_NS1U_17LinearCombinationISJ_fSJ_fLNS_15FloatRoundStyleE2EEES1N_S1T_JEEENS4_5SM1004TMEM4LOAD26SM100_TMEM_LOAD_32dp32b32xENS4_13SM90_TMA_LOADENS16_INS17_ILi1ELi4ELi3EEES1A_NSX_INS5_IJS1B_S1P_EEENS5_IJS1P_SD_EEEEEEENS4_39AutoVectorizingCopyWithAssumedAlignmentILi128EEENS4_14SM90_TMA_STOREES29_S2B_S2B_EEEvvEEEEvNT_6ParamsE) ;  /* 0xffffff5c04687950 */ /* 0x000fea0003c3ffff */
        .weak           $__internal_2_$__cuda_sm10x_tcgen05_guardrail_trap_unallocated_columns_being_dealloced
        .type           $__internal_2_$__cuda_sm10x_tcgen05_guardrail_trap_unallocated_columns_being_dealloced,@function
        .size           $__internal_2_$__cuda_sm10x_tcgen05_guardrail_trap_unallocated_columns_being_dealloced,(.L_x_230 - $__internal_2_$__cuda_sm10x_tcgen05_guardrail_trap_unallocated_columns_being_dealloced)
$__internal_2_$__cuda_sm10x_tcgen05_guardrail_trap_unallocated_columns_being_dealloced:
[----:B------:R-:W-:Y:S05]  /*a260*/  BPT.TRAP 0x1 ;  /* 0x000000040000795c */ /* 0x000fea0000300000 */
[----:B------:R-:W-:-:S04]  /*a270*/  HFMA2 R3, -RZ, RZ, 0, 0 ;  /* 0x00000000ff037431 */ /* 0x000fc800000001ff */
[----:B------:R-:W-:Y:S05]  /*a280*/  RET.REL.NODEC R2 `(_ZN7cutlass13device_kernelINS_4gemm6kernel13GemmUniversalIN4cute5tupleIJiiiiEEENS1_10collective13CollectiveMmaINS1_35MainloopSm100TmaUmmaWarpSpecializedILi26ELi2ELi4ENS5_IJNS4_1CILi4EEENSA_ILi2EEENSA_ILi1EEEEEEEENS5_IJNSA_ILi128EEESG_NSA_ILi64EEEEEENS_12float_e4m3_tENS5_IJlSD_lEEESJ_SK_NS4_8TiledMMAINS4_8MMA_AtomIJNS4_10MMA_TraitsINS4_25SM100_MMA_F8F6F4_2x1SM_SSEJSJ_SJ_fSG_SG_NS4_17integral_constantINS4_4UMMA5MajorELSR_0EEESS_NSP_INSQ_7ScaleInELST_0EEESU_EEEEEENS4_6LayoutINS5_IJSD_SD_SD_EEENS5_IJNSA_ILi0EEESZ_SZ_EEEEENS5_IJNS4_10UnderscoreES12_S12_EEEEENS4_28SM100_TMA_2SM_LOAD_MULTICASTENS4_14ComposedLayoutINS4_7SwizzleILi2ELi4ELi3EEENS4_18smem_ptr_flag_bitsILi8EEENSX_INS5_IJNSA_ILi8EEESH_EEENS5_IJSH_SD_EEEEEEEvNS4_8identityES15_S1F_vS1G_EENS_8epilogue10collective18CollectiveEpilogueINS1I_23Sm100TmaWarpSpecializedILi2ELi2ELi32ELb0ELb0EEEJNS5_IJSH_SG_SH_EEENS5_IJNSX_ISH_SD_EENSX_INS5_IJNSA_ILi32EEESC_EEENS5_IJSD_SH_EEEEEEEESJ_SK_SJ_SK_NS1I_6fusion15FusionCallbacksIS1M_NS1U_17LinearCombinationISJ_fSJ_fLNS_15FloatRoundStyleE2EEES1N_S1T_JEEENS4_5SM1004TMEM4LOAD26SM100_TMEM_LOAD_32dp32b32xENS4_13SM90_TMA_LOADENS16_INS17_ILi1ELi4ELi3EEES1A_NSX_INS5_IJS1B_S1P_EEENS5_IJS1P_SD_EEEEEEENS4_39AutoVectorizingCopyWithAssumedAlignmentILi128EEENS4_14SM90_TMA_STOREES29_S2B_S2B_EEEvvEEEEvNT_6ParamsE) ;  /* 0xffffff5c025c7950 */ /* 0x000fea0003c3ffff */
.L_x_229:
[----:B------:R-:W-:-:S00]  /*a290*/  BRA `(.L_x_229) ;  /* 0xfffffffc00fc7947 */ /* 0x000fc0000383ffff */
[----:B------:R-:W-:-:S00]  /*a2a0*/  NOP ;  /* 0x0000000000007918 */ /* 0x000fc00000000000 */
        /* <DEDUP_REMOVED lines=13> */
.L_x_230:


//--------------------- .nv.global.init           --------------------------
	.section	.nv.global.init,"aw",@progbits
.nv.global.init:
	.type		$str$27,@object
	.size		$str$27,($str$28 - $str$27)
$str$27:
        /*0000*/ 	.byte	0x28, 0x61, 0x64, 0x64, 0x72, 0x65, 0x73, 0x73, 0x20, 0x26, 0x20, 0x6d, 0x61, 0x73, 0x6b, 0x29
        /*0010*/ 	.byte	0x20, 0x3d, 0x3d, 0x20, 0x30, 0x00
	.type		$str$28,@object
	.size		$str$28,($str$26 - $str$28)
$str$28:
        /*0016*/ 	.byte	0x2f, 0x74, 0x6d, 0x70, 0x2f, 0x63, 0x75, 0x74, 0x6c, 0x61, 0x73, 0x73, 0x5f, 0x73, 0x77, 0x65
        /*0026*/ 	.byte	0x65, 0x70, 0x5f, 0x73, 0x72, 0x63, 0x2f, 0x69, 0x6e, 0x63, 0x6c, 0x75, 0x64, 0x65, 0x2f, 0x63
        /*0036*/ 	.byte	0x75, 0x74, 0x65, 0x2f, 0x70, 0x6f, 0x69, 0x6e, 0x74, 0x65, 0x72, 0x5f, 0x66, 0x6c, 0x61, 0x67
        /*0046*/ 	.byte	0x67, 0x65, 0x64, 0x2e, 0x68, 0x70, 0x70, 0x00
	.type		$str$26,@object
	.size		$str$26,($str$25 - $str$26)
$str$26:
        /*004e*/ 	.byte	0x2f, 0x74, 0x6d, 0x70, 0x2f, 0x63, 0x75, 0x74, 0x6c, 0x61, 0x73, 0x73, 0x5f, 0x73, 0x77, 0x65
        /*005e*/ 	.byte	0x65, 0x70, 0x5f, 0x73, 0x72, 0x63, 0x2f, 0x69, 0x6e, 0x63, 0x6c, 0x75, 0x64, 0x65, 0x2f, 0x63
        /*006e*/ 	.byte	0x75, 0x74, 0x65, 0x2f, 0x61, 0x74, 0x6f, 0x6d, 0x2f, 0x63, 0x6f, 0x70, 0x79, 0x5f, 0x74, 0x72
        /*007e*/ 	.byte	0x61, 0x69, 0x74, 0x73, 0x5f, 0x73, 0x6d, 0x31, 0x30, 0x30, 0x2e, 0x68, 0x70, 0x70, 0x00
	.type		$str$25,@object
	.size		$str$25,(__unnamed_1 - $str$25)
$str$25:
        /*008d*/ 	.byte	0x28, 0x28, 0x75, 0x69, 0x6e, 0x74, 0x33, 0x32, 0x5f, 0x74, 0x28, 0x74, 0x68, 0x72, 0x65, 0x61
        /*009d*/ 	.byte	0x64, 0x49, 0x64, 0x78, 0x2e, 0x78, 0x29, 0x20, 0x2f, 0x20, 0x33, 0x32, 0x29, 0x20, 0x25, 0x20
        /*00ad*/ 	.byte	0x34, 0x29, 0x20, 0x3d, 0x3d, 0x20, 0x28, 0x28, 0x28, 0x74, 0x6d, 0x65, 0x6d, 0x5f, 0x61, 0x64
        /*00bd*/ 	.byte	0x64, 0x72, 0x20, 0x3e, 0x3e, 0x20, 0x31, 0x36, 0x29, 0x20, 0x2f, 0x20, 0x33, 0x32, 0x29, 0x20
        /*00cd*/ 	.byte	0x25, 0x20, 0x34, 0x29, 0x00
	.type		__unnamed_1,@object
	.size		__unnamed_1,(__unnamed_2 - __unnamed_1)
__unnamed_1:
        /*00d2*/ 	.byte	0x61, 0x75, 0x74, 0x6f, 0x20, 0x63, 0x75, 0x74, 0x65, 0x3a, 0x3a, 0x61, 0x73, 0x5f, 0x70, 0x6f
        /* <DEDUP_REMOVED lines=24> */
        /*0262*/ 	.byte	0x3a, 0x3a, 0x43, 0x3c, 0x34, 0x30, 0x39, 0x36, 0x3e, 0x3e, 0x3e, 0x3e, 0x5d, 0x00
	.type		__unnamed_2,@object
	.size		__unnamed_2,(.L_2 - __unnamed_2)
__unnamed_2:
        /* <DEDUP_REMOVED lines=40> */
        /*04f0*/ 	.byte	0x74, 0x65, 0x3a, 0x3a, 0x43, 0x3c, 0x30, 0x3e, 0x3e, 0x3e, 0x3e, 0x5d, 0x00
.L_2:


//--------------------- .nv.shared._ZN7cutlass13device_kernelINS_4gemm6kernel13GemmUniversalIN4cute5tupleIJiiiiEEENS1_10collective13CollectiveMmaINS1_35MainloopSm100TmaUmmaWarpSpecializedILi26ELi2ELi4ENS5_IJNS4_1CILi4EEENSA_ILi2EEENSA_ILi1EEEEEEEENS5_IJNSA_ILi128EEESG_NSA_ILi64EEEEEENS_12float_e4m3_tENS5_IJlSD_lEEESJ_SK_NS4_8TiledMMAINS4_8MMA_AtomIJNS4_10MMA_TraitsINS4_25SM100_MMA_F8F6F4_2x1SM_SSEJSJ_SJ_fSG_SG_NS4_17integral_constantINS4_4UMMA5MajorELSR_0EEESS_NSP_INSQ_7ScaleInELST_0EEESU_EEEEEENS4_6LayoutINS5_IJSD_SD_SD_EEENS5_IJNSA_ILi0EEESZ_SZ_EEEEENS5_IJNS4_10UnderscoreES12_S12_EEEEENS4_28SM100_TMA_2SM_LOAD_MULTICASTENS4_14ComposedLayoutINS4_7SwizzleILi2ELi4ELi3EEENS4_18smem_ptr_flag_bitsILi8EEENSX_INS5_IJNSA_ILi8EEESH_EEENS5_IJSH_SD_EEEEEEEvNS4_8identityES15_S1F_vS1G_EENS_8epilogue10collective18CollectiveEpilogueINS1I_23Sm100TmaWarpSpecializedILi2ELi2ELi32ELb0ELb0EEEJNS5_IJSH_SG_SH_EEENS5_IJNSX_ISH_SD_EENSX_INS5_IJNSA_ILi32EEESC_EEENS5_IJSD_SH_EEEEEEEESJ_SK_SJ_SK_NS1I_6fusion15FusionCallbacksIS1M_NS1U_17LinearCombinationISJ_fSJ_fLNS_15FloatRoundStyleE2EEES1N_S1T_JEEENS4_5SM1004TMEM4LOAD26SM100_TMEM_LOAD_32dp32b32xENS4_13SM90_TMA_LOADENS16_INS17_ILi1ELi4ELi3EEES1A_NSX_INS5_IJS1B_S1P_EEENS5_IJS1P_SD_EEEEEEENS4_39AutoVectorizingCopyWithAssumedAlignmentILi128EEENS4_14SM90_TMA_STOREES29_S2B_S2B_EEEvvEEEEvNT_6ParamsE --------------------------
	.section	.nv.shared._ZN7cutlass13device_kernelINS_4gemm6kernel13GemmUniversalIN4cute5tupleIJiiiiEEENS1_10collective13CollectiveMmaINS1_35MainloopSm100TmaUmmaWarpSpecializedILi26ELi2ELi4ENS5_IJNS4_1CILi4EEENSA_ILi2EEENSA_ILi1EEEEEEEENS5_IJNSA_ILi128EEESG_NSA_ILi64EEEEEENS_12float_e4m3_tENS5_IJlSD_lEEESJ_SK_NS4_8TiledMMAINS4_8MMA_AtomIJNS4_10MMA_TraitsINS4_25SM100_MMA_F8F6F4_2x1SM_SSEJSJ_SJ_fSG_SG_NS4_17integral_constantINS4_4UMMA5MajorELSR_0EEESS_NSP_INSQ_7ScaleInELST_0EEESU_EEEEEENS4_6LayoutINS5_IJSD_SD_SD_EEENS5_IJNSA_ILi0EEESZ_SZ_EEEEENS5_IJNS4_10UnderscoreES12_S12_EEEEENS4_28SM100_TMA_2SM_LOAD_MULTICASTENS4_14ComposedLayoutINS4_7SwizzleILi2ELi4ELi3EEENS4_18smem_ptr_flag_bitsILi8EEENSX_INS5_IJNSA_ILi8EEESH_EEENS5_IJSH_SD_EEEEEEEvNS4_8identityES15_S1F_vS1G_EENS_8epilogue10collective18CollectiveEpilogueINS1I_23Sm100TmaWarpSpecializedILi2ELi2ELi32ELb0ELb0EEEJNS5_IJSH_SG_SH_EEENS5_IJNSX_ISH_SD_EENSX_INS5_IJNSA_ILi32EEESC_EEENS5_IJSD_SH_EEEEEEEESJ_SK_SJ_SK_NS1I_6fusion15FusionCallbacksIS1M_NS1U_17LinearCombinationISJ_fSJ_fLNS_15FloatRoundStyleE2EEES1N_S1T_JEEENS4_5SM1004TMEM4LOAD26SM100_TMEM_LOAD_32dp32b32xENS4_13SM90_TMA_LOADENS16_INS17_ILi1ELi4ELi3EEES1A_NSX_INS5_IJS1B_S1P_EEENS5_IJS1P_SD_EEEEEEENS4_39AutoVectorizingCopyWithAssumedAlignmentILi128EEENS4_14SM90_TMA_STOREES29_S2B_S2B_EEEvvEEEEvNT_6ParamsE,"aw",@nobits
	.sectionflags	@""
	.align	16
	.zero		1024


//--------------------- .nv.shared.reserved.0     --------------------------
	.section	.nv.shared.reserved.0,"aw",@nobits
	.weak		__nv_reservedSMEM_offset_0_alias
	.size		__nv_reservedSMEM_offset_0_alias, 0, 64
	.other		__nv_reservedSMEM_offset_0_alias,@"STO_CUDA_RESERVED_SHARED STV_DEFAULT"
__nv_reservedSMEM_offset_0_alias:
	.zero		0
.nv.shared.reserved.0:
	.zero		64
	.weak		__nv_reservedSMEM_tcgen05_partition
	.type		__nv_reservedSMEM_tcgen05_partition,@object
	.size		__nv_reservedSMEM_tcgen05_partition,(.L_0 - __nv_reservedSMEM_tcgen05_partition)
__nv_reservedSMEM_tcgen05_partition:
	.zero		32
.L_0:


//--------------------- .nv.global                --------------------------
	.section	.nv.global,"aw",@nobits
.nv.global:
	.type		_ZN40_INTERNAL_c7a42406_4_k_cu_f947e3cf_253894cute1_E,@object
	.size		_ZN40_INTERNAL_c7a42406_4_k_cu_f947e3cf_253894cute1_E,(_ZN40_INTERNAL_c7a42406_4_k_cu_f947e3cf_253894cuda3std3__45__cpo6cbeginE - _ZN40_INTERNAL_c7a42406_4_k_cu_f947e3cf_253894cute1_E)
_ZN40_INTERNAL_c7a42406_4_k_cu_f947e3cf_253894cute1_E:
	.zero		1
	.type		_ZN40_INTERNAL_c7a42406_4_k_cu_f947e3cf_253894cuda3std3__45__cpo6cbeginE,@object
	.size		_ZN40_INTERNAL_c7a42406_4_k_cu_f947e3cf_253894cuda3std3__45__cpo6cbeginE,(_ZN40_INTERNAL_c7a42406_4_k_cu_f947e3cf_253894cuda3std3__48in_placeE - _ZN40_INTERNAL_c7a42406_4_k_cu_f947e3cf_253894cuda3std3__45__cpo6cbeginE)
_ZN40_INTERNAL_c7a42406_4_k_cu_f947e3cf_253894cuda3std3__45__cpo6cbeginE:
	.zero		1
	.type		_ZN40_INTERNAL_c7a42406_4_k_cu_f947e3cf_253894cuda3std3__48in_placeE,@object
	.size		_ZN40_INTERNAL_c7a42406_4_k_cu_f947e3cf_253894cuda3std3__48in_placeE,(_ZN40_INTERNAL_c7a42406_4_k_cu_f947e3cf_253894cuda3std6ranges3__45__cpo9iter_moveE - _ZN40_INTERNAL_c7a42406_4_k_cu_f947e3cf_253894cuda3std3__48in_placeE)
_ZN40_INTERNAL_c7a42406_4_k_cu_f947e3cf_253894cuda3std3__48in_placeE:
	.zero		1
	.type		_ZN40_INTERNAL_c7a42406_4_k_cu_f947e3cf_253894cuda3std6ranges3__45__cpo9iter_moveE,@object
	.size		_ZN40_INTERNAL_c7a42406_4_k_cu_f947e3cf_253894cuda3std6ranges3__45__cpo9iter_moveE,(_ZN40_INTERNAL_c7a42406_4_k_cu_f947e3cf_253894cuda3std3__45__cpo5beginE - _ZN40_INTERNAL_c7a42406_4_k_cu_f947e3cf_253894cuda3std6ranges3__45__cpo9iter_moveE)
_ZN40_INTERNAL_c7a42406_4_k_cu_f947e3cf_253894cuda3std6ranges3__45__cpo9iter_moveE:
	.zero		1
	.type		_ZN40_INTERNAL_c7a42406_4_k_cu_f947e3cf_253894cuda3std3__45__cpo5beginE,@object
	.size		_ZN40_INTERNAL_c7a42406_4_k_cu_f947e3cf_253894cuda3std3__45__cpo5beginE,(_ZN40_INTERNAL_c7a42406_4_k_cu_f947e3cf_253894cuda3std3__442_GLOBAL__N__c7a42406_4_k_cu_f947e3cf_253896ignoreE - _ZN40_INTERNAL_c7a42406_4_k_cu_f947e3cf_253894cuda3std3__45__cpo5beginE)
_ZN40_INTERNAL_c7a42406_4_k_cu_f947e3cf_253894cuda3std3__45__cpo5beginE:
	.zero		1
	.type		_ZN40_INTERNAL_c7a42406_4_k_cu_f947e3cf_253894cuda3std3__442_GLOBAL__N__c7a42406_4_k_cu_f947e3cf_253896ignoreE,@object
	.size		_ZN40_INTERNAL_c7a42406_4_k_cu_f947e3cf_253894cuda3std3__442_GLOBAL__N__c7a42406_4_k_cu_f947e3cf_253896ignoreE,(_ZN40_INTERNAL_c7a42406_4_k_cu_f947e3cf_253894cute7productE - _ZN40_INTERNAL_c7a42406_4_k_cu_f947e3cf_253894cuda3std3__442_GLOBAL__N__c7a42406_4_k_cu_f947e3cf_253896ignoreE)
_ZN40_INTERNAL_c7a42406_4_k_cu_f947e3cf_253894cuda3std3__442_GLOBAL__N__c7a42406_4_k_cu_f947e3cf_253896ignoreE:
	.zero		1
	.type		_ZN40_INTERNAL_c7a42406_4_k_cu_f947e3cf_253894cute7productE,@object
	.size		_ZN40_INTERNAL_c7a42406_4_k_cu_f947e3cf_253894cute7productE,(_ZN40_INTERNAL_c7a42406_4_k_cu_f947e3cf_253894cuda3std3__45__cpo3endE - _ZN40_INTERNAL_c7a42406_4_k_cu_f947e3cf_253894cute7productE)
_ZN40_INTERNAL_c7a42406_4_k_cu_f947e3cf_253894cute7productE:
	.zero		1
	.type		_ZN40_INTERNAL_c7a42406_4_k_cu_f947e3cf_253894cuda3std3__45__cpo3endE,@object
	.size		_ZN40_INTERNAL_c7a42406_4_k_cu_f947e3cf_253894cuda3std3__45__cpo3endE,(_ZN40_INTERNAL_c7a42406_4_k_cu_f947e3cf_253894cuda3std3__419piecewise_constructE - _ZN40_INTERNAL_c7a42406_4_k_cu_f947e3cf_253894cuda3std3__45__cpo3endE)
_ZN40_INTERNAL_c7a42406_4_k_cu_f947e3cf_253894cuda3std3__45__cpo3endE:
	.zero		1
	.type		_ZN40_INTERNAL_c7a42406_4_k_cu_f947e3cf_253894cuda3std3__419piecewise_constructE,@object
	.size		_ZN40_INTERNAL_c7a42406_4_k_cu_f947e3cf_253894cuda3std3__419piecewise_constructE,(_ZN40_INTERNAL_c7a42406_4_k_cu_f947e3cf_253894cuda3std3__45__cpo4cendE - _ZN40_INTERNAL_c7a42406_4_k_cu_f947e3cf_253894cuda3std3__419piecewise_constructE)
_ZN40_INTERNAL_c7a42406_4_k_cu_f947e3cf_253894cuda3std3__419piecewise_constructE:
	.zero		1
	.type		_ZN40_INTERNAL_c7a42406_4_k_cu_f947e3cf_253894cuda3std3__45__cpo4cendE,@object
	.size		_ZN40_INTERNAL_c7a42406_4_k_cu_f947e3cf_253894cuda3std3__45__cpo4cendE,(_ZN40_INTERNAL_c7a42406_4_k_cu_f947e3cf_253894cuda3std6ranges3__45__cpo4swapE - _ZN40_INTERNAL_c7a42406_4_k_cu_f947e3cf_253894cuda3std3__45__cpo4cendE)
_ZN40_INTERNAL_c7a42406_4_k_cu_f947e3cf_253894cuda3std3__45__cpo4cendE:
	.zero		1
	.type		_ZN40_INTERNAL_c7a42406_4_k_cu_f947e3cf_253894cuda3std6ranges3__45__cpo4swapE,@object
	.size		_ZN40_INTERNAL_c7a42406_4_k_cu_f947e3cf_253894cuda3std6ranges3__45__cpo4swapE,(.L_10 - _ZN40_INTERNAL_c7a42406_4_k_cu_f947e3cf_253894cuda3std6ranges3__45__cpo4swapE)
_ZN40_INTERNAL_c7a42406_4_k_cu_f947e3cf_253894cuda3std6ranges3__45__cpo4swapE:
	.zero		1
.L_10:


//--------------------- .nv.constant0._ZN7cutlass13device_kernelINS_4gemm6kernel13GemmUniversalIN4cute5tupleIJiiiiEEENS1_10collective13CollectiveMmaINS1_35MainloopSm100TmaUmmaWarpSpecializedILi26ELi2ELi4ENS5_IJNS4_1CILi4EEENSA_ILi2EEENSA_ILi1EEEEEEEENS5_IJNSA_ILi128EEESG_NSA_ILi64EEEEEENS_12float_e4m3_tENS5_IJlSD_lEEESJ_SK_NS4_8TiledMMAINS4_8MMA_AtomIJNS4_10MMA_TraitsINS4_25SM100_MMA_F8F6F4_2x1SM_SSEJSJ_SJ_fSG_SG_NS4_17integral_constantINS4_4UMMA5MajorELSR_0EEESS_NSP_INSQ_7ScaleInELST_0EEESU_EEEEEENS4_6LayoutINS5_IJSD_SD_SD_EEENS5_IJNSA_ILi0EEESZ_SZ_EEEEENS5_IJNS4_10UnderscoreES12_S12_EEEEENS4_28SM100_TMA_2SM_LOAD_MULTICASTENS4_14ComposedLayoutINS4_7SwizzleILi2ELi4ELi3EEENS4_18smem_ptr_flag_bitsILi8EEENSX_INS5_IJNSA_ILi8EEESH_EEENS5_IJSH_SD_EEEEEEEvNS4_8identityES15_S1F_vS1G_EENS_8epilogue10collective18CollectiveEpilogueINS1I_23Sm100TmaWarpSpecializedILi2ELi2ELi32ELb0ELb0EEEJNS5_IJSH_SG_SH_EEENS5_IJNSX_ISH_SD_EENSX_INS5_IJNSA_ILi32EEESC_EEENS5_IJSD_SH_EEEEEEEESJ_SK_SJ_SK_NS1I_6fusion15FusionCallbacksIS1M_NS1U_17LinearCombinationISJ_fSJ_fLNS_15FloatRoundStyleE2EEES1N_S1T_JEEENS4_5SM1004TMEM4LOAD26SM100_TMEM_LOAD_32dp32b32xENS4_13SM90_TMA_LOADENS16_INS17_ILi1ELi4ELi3EEES1A_NSX_INS5_IJS1B_S1P_EEENS5_IJS1P_SD_EEEEEEENS4_39AutoVectorizingCopyWithAssumedAlignmentILi128EEENS4_14SM90_TMA_STOREES29_S2B_S2B_EEEvvEEEEvNT_6ParamsE --------------------------
	.section	.nv.constant0._ZN7cutlass13device_kernelINS_4gemm6kernel13GemmUniversalIN4cute5tupleIJiiiiEEENS1_10collective13CollectiveMmaINS1_35MainloopSm100TmaUmmaWarpSpecializedILi26ELi2ELi4ENS5_IJNS4_1CILi4EEENSA_ILi2EEENSA_ILi1EEEEEEEENS5_IJNSA_ILi128EEESG_NSA_ILi64EEEEEENS_12float_e4m3_tENS5_IJlSD_lEEESJ_SK_NS4_8TiledMMAINS4_8MMA_AtomIJNS4_10MMA_TraitsINS4_25SM100_MMA_F8F6F4_2x1SM_SSEJSJ_SJ_fSG_SG_NS4_17integral_constantINS4_4UMMA5MajorELSR_0EEESS_NSP_INSQ_7ScaleInELST_0EEESU_EEEEEENS4_6LayoutINS5_IJSD_SD_SD_EEENS5_IJNSA_ILi0EEESZ_SZ_EEEEENS5_IJNS4_10UnderscoreES12_S12_EEEEENS4_28SM100_TMA_2SM_LOAD_MULTICASTENS4_14ComposedLayoutINS4_7SwizzleILi2ELi4ELi3EEENS4_18smem_ptr_flag_bitsILi8EEENSX_INS5_IJNSA_ILi8EEESH_EEENS5_IJSH_SD_EEEEEEEvNS4_8identityES15_S1F_vS1G_EENS_8epilogue10collective18CollectiveEpilogueINS1I_23Sm100TmaWarpSpecializedILi2ELi2ELi32ELb0ELb0EEEJNS5_IJSH_SG_SH_EEENS5_IJNSX_ISH_SD_EENSX_INS5_IJNSA_ILi32EEESC_EEENS5_IJSD_SH_EEEEEEEESJ_SK_SJ_SK_NS1I_6fusion15FusionCallbacksIS1M_NS1U_17LinearCombinationISJ_fSJ_fLNS_15FloatRoundStyleE2EEES1N_S1T_JEEENS4_5SM1004TMEM4LOAD26SM100_TMEM_LOAD_32dp32b32xENS4_13SM90_TMA_LOADENS16_INS17_ILi1ELi4ELi3EEES1A_NSX_INS5_IJS1B_S1P_EEENS5_IJS1P_SD_EEEEEEENS4_39AutoVectorizingCopyWithAssumedAlignmentILi128EEENS4_14SM90_TMA_STOREES29_S2B_S2B_EEEvvEEEEvNT_6ParamsE,"a",@progbits
	.sectionflags	@""
	.align	4
.nv.constant0._ZN7cutlass13device_kernelINS_4gemm6kernel13GemmUniversalIN4cute5tupleIJiiiiEEENS1_10collective13CollectiveMmaINS1_35MainloopSm100TmaUmmaWarpSpecializedILi26ELi2ELi4ENS5_IJNS4_1CILi4EEENSA_ILi2EEENSA_ILi1EEEEEEEENS5_IJNSA_ILi128EEESG_NSA_ILi64EEEEEENS_12float_e4m3_tENS5_IJlSD_lEEESJ_SK_NS4_8TiledMMAINS4_8MMA_AtomIJNS4_10MMA_TraitsINS4_25SM100_MMA_F8F6F4_2x1SM_SSEJSJ_SJ_fSG_SG_NS4_17integral_constantINS4_4UMMA5MajorELSR_0EEESS_NSP_INSQ_7ScaleInELST_0EEESU_EEEEEENS4_6LayoutINS5_IJSD_SD_SD_EEENS5_IJNSA_ILi0EEESZ_SZ_EEEEENS5_IJNS4_10UnderscoreES12_S12_EEEEENS4_28SM100_TMA_2SM_LOAD_MULTICASTENS4_14ComposedLayoutINS4_7SwizzleILi2ELi4ELi3EEENS4_18smem_ptr_flag_bitsILi8EEENSX_INS5_IJNSA_ILi8EEESH_EEENS5_IJSH_SD_EEEEEEEvNS4_8identityES15_S1F_vS1G_EENS_8epilogue10collective18CollectiveEpilogueINS1I_23Sm100TmaWarpSpecializedILi2ELi2ELi32ELb0ELb0EEEJNS5_IJSH_SG_SH_EEENS5_IJNSX_ISH_SD_EENSX_INS5_IJNSA_ILi32EEESC_EEENS5_IJSD_SH_EEEEEEEESJ_SK_SJ_SK_NS1I_6fusion15FusionCallbacksIS1M_NS1U_17LinearCombinationISJ_fSJ_fLNS_15FloatRoundStyleE2EEES1N_S1T_JEEENS4_5SM1004TMEM4LOAD26SM100_TMEM_LOAD_32dp32b32xENS4_13SM90_TMA_LOADENS16_INS17_ILi1ELi4ELi3EEES1A_NSX_INS5_IJS1B_S1P_EEENS5_IJS1P_SD_EEEEEEENS4_39AutoVectorizingCopyWithAssumedAlignmentILi128EEENS4_14SM90_TMA_STOREES29_S2B_S2B_EEEvvEEEEvNT_6ParamsE:
	.zero		2944


//--------------------- SYMBOLS --------------------------

	.type		.nv.reservedSmem.offset0,@object
	.size		.nv.reservedSmem.offset0,0x4
	.type		.nv.reservedSmem.cap,@object
	.size		.nv.reservedSmem.cap,0x4
	.type		__assertfail,@function
